	.target	sm_100a

	.elftype	@"ET_EXEC"


//--------------------- .note.nv.tkinfo           --------------------------
	.section	.note.nv.tkinfo,"",@"SHT_NOTE"
	.sectionflags	@"SHF_NOTE_NV_TKINFO"
	.tkinfo
        /*0018*/ 	.word	0x00000002
        /*0030*/ 	.string	""
        /*0030*/ 	.string	"ptxas"
        /*0030*/ 	.string	"Cuda compilation tools, release 13.0, V13.0.88"
        /*0030*/ 	.string	"Build cuda_13.0.r13.0/compiler.36424714_0"
        /*0030*/ 	.string	"-arch sm_100a -m 64 "



//--------------------- .note.nv.cuinfo           --------------------------
	.section	.note.nv.cuinfo,"",@"SHT_NOTE"
	.sectionflags	@"SHF_NOTE_NV_CUINFO"
        /*0018*/ 	.short	0x0002
        /*001a*/ 	.short	0x0064
        /*001c*/ 	.short	0x0082
	.zero		2


//--------------------- .nv.info                  --------------------------
	.section	.nv.info,"",@"SHT_CUDA_INFO"
	.align	4


	//----- nvinfo : EIATTR_REGCOUNT
	.align		4
        /*0000*/ 	.byte	0x04, 0x2f
        /*0002*/ 	.short	(.L_20 - .L_19)
	.align		4
.L_19:
        /*0004*/ 	.word	index@(_ZN7cutlass13device_kernelINS_4gemm6kernel13GemmUniversalIN4cute5tupleIJiiiiEEENS1_10collective13CollectiveMmaINS1_35MainloopSm100TmaUmmaWarpSpecializedILi4ELi2ELi2ENS5_IJNS4_1CILi1EEENSA_ILi2EEESB_EEEEENS5_IJNSA_ILi128EEENSA_ILi256EEENSA_ILi64EEEEEENS_12float_e4m3_tENS5_IJlSB_lEEESJ_SK_NS4_8TiledMMAINS4_8MMA_AtomIJNS4_10MMA_TraitsINS4_19SM100_MMA_F8F6F4_SSEJSJ_SJ_fSF_SG_NS4_17integral_constantINS4_4UMMA5MajorELSR_0EEESS_NSP_INSQ_7ScaleInELST_0EEESU_EEEEEENS4_6LayoutINS5_IJSB_SB_SB_EEENS5_IJNSA_ILi0EEESZ_SZ_EEEEENS5_IJNS4_10UnderscoreES12_S12_EEEEENS4_23SM90_TMA_LOAD_MULTICASTENS4_14ComposedLayoutINS4_7SwizzleILi2ELi4ELi3EEENS4_18smem_ptr_flag_bitsILi8EEENSX_INS5_IJNSA_ILi8EEESH_EEENS5_IJSH_SB_EEEEEEEvNS4_8identityENS4_13SM90_TMA_LOADES1F_vS1G_EENS_8epilogue10collective18CollectiveEpilogueINS1J_23Sm100TmaWarpSpecializedILi4ELi2ELi64ELb0ELb0EEEJSI_NS5_IJNSX_ISF_SB_EENSX_ISH_SB_EEEEESJ_SK_SJ_SK_NS1J_6fusion15FusionCallbacksIS1N_NS1R_17LinearCombinationISJ_fSJ_fLNS_15FloatRoundStyleE2EEESI_S1Q_JEEENS4_5SM1004TMEM4LOAD26SM100_TMEM_LOAD_32dp32b64xES1H_S1F_NS4_39AutoVectorizingCopyWithAssumedAlignmentILi128EEENS4_14SM90_TMA_STOREES1F_S22_S22_EEEvvEEEEvNT_6ParamsE)
        /*0008*/ 	.word	0x000000ce


	//----- nvinfo : EIATTR_FRAME_SIZE
	.align		4
.L_20:
        /*000c*/ 	.byte	0x04, 0x11
        /*000e*/ 	.short	(.L_22 - .L_21)
	.align		4
.L_21:
        /*0010*/ 	.word	index@($__internal_2_$__cuda_sm10x_tcgen05_guardrail_trap_unallocated_columns_being_dealloced)
        /*0014*/ 	.word	0x00000000


	//----- nvinfo : EIATTR_FRAME_SIZE
	.align		4
.L_22:
        /*0018*/ 	.byte	0x04, 0x11
        /*001a*/ 	.short	(.L_24 - .L_23)
	.align		4
.L_23:
        /*001c*/ 	.word	index@($__internal_1_$__cuda_sm10x_tcgen05_guardrail_trap_phase_invalid_during_alloc)
        /*0020*/ 	.word	0x00000000


	//----- nvinfo : EIATTR_FRAME_SIZE
	.align		4
.L_24:
        /*0024*/ 	.byte	0x04, 0x11
        /*0026*/ 	.short	(.L_26 - .L_25)
	.align		4
.L_25:
        /*0028*/ 	.word	index@($__internal_0_$__cuda_sm10x_tcgen05_guardrail_trap_col_being_dealloced_not_returned_by_alloc)
        /*002c*/ 	.word	0x00000000


	//----- nvinfo : EIATTR_FRAME_SIZE
	.align		4
.L_26:
        /*0030*/ 	.byte	0x04, 0x11
        /*0032*/ 	.short	(.L_28 - .L_27)
	.align		4
.L_27:
        /*0034*/ 	.word	index@(_ZN7cutlass13device_kernelINS_4gemm6kernel13GemmUniversalIN4cute5tupleIJiiiiEEENS1_10collective13CollectiveMmaINS1_35MainloopSm100TmaUmmaWarpSpecializedILi4ELi2ELi2ENS5_IJNS4_1CILi1EEENSA_ILi2EEESB_EEEEENS5_IJNSA_ILi128EEENSA_ILi256EEENSA_ILi64EEEEEENS_12float_e4m3_tENS5_IJlSB_lEEESJ_SK_NS4_8TiledMMAINS4_8MMA_AtomIJNS4_10MMA_TraitsINS4_19SM100_MMA_F8F6F4_SSEJSJ_SJ_fSF_SG_NS4_17integral_constantINS4_4UMMA5MajorELSR_0EEESS_NSP_INSQ_7ScaleInELST_0EEESU_EEEEEENS4_6LayoutINS5_IJSB_SB_SB_EEENS5_IJNSA_ILi0EEESZ_SZ_EEEEENS5_IJNS4_10UnderscoreES12_S12_EEEEENS4_23SM90_TMA_LOAD_MULTICASTENS4_14ComposedLayoutINS4_7SwizzleILi2ELi4ELi3EEENS4_18smem_ptr_flag_bitsILi8EEENSX_INS5_IJNSA_ILi8EEESH_EEENS5_IJSH_SB_EEEEEEEvNS4_8identityENS4_13SM90_TMA_LOADES1F_vS1G_EENS_8epilogue10collective18CollectiveEpilogueINS1J_23Sm100TmaWarpSpecializedILi4ELi2ELi64ELb0ELb0EEEJSI_NS5_IJNSX_ISF_SB_EENSX_ISH_SB_EEEEESJ_SK_SJ_SK_NS1J_6fusion15FusionCallbacksIS1N_NS1R_17LinearCombinationISJ_fSJ_fLNS_15FloatRoundStyleE2EEESI_S1Q_JEEENS4_5SM1004TMEM4LOAD26SM100_TMEM_LOAD_32dp32b64xES1H_S1F_NS4_39AutoVectorizingCopyWithAssumedAlignmentILi128EEENS4_14SM90_TMA_STOREES1F_S22_S22_EEEvvEEEEvNT_6ParamsE)
        /*0038*/ 	.word	0x00000000


	//----- nvinfo : EIATTR_MIN_STACK_SIZE
	.align		4
.L_28:
        /*003c*/ 	.byte	0x04, 0x12
        /*003e*/ 	.short	(.L_30 - .L_29)
	.align		4
.L_29:
        /*0040*/ 	.word	index@(_ZN7cutlass13device_kernelINS_4gemm6kernel13GemmUniversalIN4cute5tupleIJiiiiEEENS1_10collective13CollectiveMmaINS1_35MainloopSm100TmaUmmaWarpSpecializedILi4ELi2ELi2ENS5_IJNS4_1CILi1EEENSA_ILi2EEESB_EEEEENS5_IJNSA_ILi128EEENSA_ILi256EEENSA_ILi64EEEEEENS_12float_e4m3_tENS5_IJlSB_lEEESJ_SK_NS4_8TiledMMAINS4_8MMA_AtomIJNS4_10MMA_TraitsINS4_19SM100_MMA_F8F6F4_SSEJSJ_SJ_fSF_SG_NS4_17integral_constantINS4_4UMMA5MajorELSR_0EEESS_NSP_INSQ_7ScaleInELST_0EEESU_EEEEEENS4_6LayoutINS5_IJSB_SB_SB_EEENS5_IJNSA_ILi0EEESZ_SZ_EEEEENS5_IJNS4_10UnderscoreES12_S12_EEEEENS4_23SM90_TMA_LOAD_MULTICASTENS4_14ComposedLayoutINS4_7SwizzleILi2ELi4ELi3EEENS4_18smem_ptr_flag_bitsILi8EEENSX_INS5_IJNSA_ILi8EEESH_EEENS5_IJSH_SB_EEEEEEEvNS4_8identityENS4_13SM90_TMA_LOADES1F_vS1G_EENS_8epilogue10collective18CollectiveEpilogueINS1J_23Sm100TmaWarpSpecializedILi4ELi2ELi64ELb0ELb0EEEJSI_NS5_IJNSX_ISF_SB_EENSX_ISH_SB_EEEEESJ_SK_SJ_SK_NS1J_6fusion15FusionCallbacksIS1N_NS1R_17LinearCombinationISJ_fSJ_fLNS_15FloatRoundStyleE2EEESI_S1Q_JEEENS4_5SM1004TMEM4LOAD26SM100_TMEM_LOAD_32dp32b64xES1H_S1F_NS4_39AutoVectorizingCopyWithAssumedAlignmentILi128EEENS4_14SM90_TMA_STOREES1F_S22_S22_EEEvvEEEEvNT_6ParamsE)
        /*0044*/ 	.word	0x00000000
.L_30:


//--------------------- .nv.compat                --------------------------
	.section	.nv.compat,"",@"SHT_CUDA_COMPAT_INFO"
	.align	4
        /*0000*/ 	.byte	0x02, 0x09, 0x01, 0x00, 0x02, 0x02, 0x02, 0x00, 0x02, 0x05, 0x05, 0x00, 0x03, 0x07, 0x01, 0x01
        /*0010*/ 	.byte	0x02, 0x03, 0x01, 0x00, 0x02, 0x06, 0x01, 0x00, 0x04, 0x0b, 0x08, 0x00, 0x09, 0x00, 0x00, 0x00
        /*0020*/ 	.byte	0x00, 0x00, 0x00, 0x00


//--------------------- .nv.info._ZN7cutlass13device_kernelINS_4gemm6kernel13GemmUniversalIN4cute5tupleIJiiiiEEENS1_10collective13CollectiveMmaINS1_35MainloopSm100TmaUmmaWarpSpecializedILi4ELi2ELi2ENS5_IJNS4_1CILi1EEENSA_ILi2EEESB_EEEEENS5_IJNSA_ILi128EEENSA_ILi256EEENSA_ILi64EEEEEENS_12float_e4m3_tENS5_IJlSB_lEEESJ_SK_NS4_8TiledMMAINS4_8MMA_AtomIJNS4_10MMA_TraitsINS4_19SM100_MMA_F8F6F4_SSEJSJ_SJ_fSF_SG_NS4_17integral_constantINS4_4UMMA5MajorELSR_0EEESS_NSP_INSQ_7ScaleInELST_0EEESU_EEEEEENS4_6LayoutINS5_IJSB_SB_SB_EEENS5_IJNSA_ILi0EEESZ_SZ_EEEEENS5_IJNS4_10UnderscoreES12_S12_EEEEENS4_23SM90_TMA_LOAD_MULTICASTENS4_14ComposedLayoutINS4_7SwizzleILi2ELi4ELi3EEENS4_18smem_ptr_flag_bitsILi8EEENSX_INS5_IJNSA_ILi8EEESH_EEENS5_IJSH_SB_EEEEEEEvNS4_8identityENS4_13SM90_TMA_LOADES1F_vS1G_EENS_8epilogue10collective18CollectiveEpilogueINS1J_23Sm100TmaWarpSpecializedILi4ELi2ELi64ELb0ELb0EEEJSI_NS5_IJNSX_ISF_SB_EENSX_ISH_SB_EEEEESJ_SK_SJ_SK_NS1J_6fusion15FusionCallbacksIS1N_NS1R_17LinearCombinationISJ_fSJ_fLNS_15FloatRoundStyleE2EEESI_S1Q_JEEENS4_5SM1004TMEM4LOAD26SM100_TMEM_LOAD_32dp32b64xES1H_S1F_NS4_39AutoVectorizingCopyWithAssumedAlignmentILi128EEENS4_14SM90_TMA_STOREES1F_S22_S22_EEEvvEEEEvNT_6ParamsE --------------------------
	.section	.nv.info._ZN7cutlass13device_kernelINS_4gemm6kernel13GemmUniversalIN4cute5tupleIJiiiiEEENS1_10collective13CollectiveMmaINS1_35MainloopSm100TmaUmmaWarpSpecializedILi4ELi2ELi2ENS5_IJNS4_1CILi1EEENSA_ILi2EEESB_EEEEENS5_IJNSA_ILi128EEENSA_ILi256EEENSA_ILi64EEEEEENS_12float_e4m3_tENS5_IJlSB_lEEESJ_SK_NS4_8TiledMMAINS4_8MMA_AtomIJNS4_10MMA_TraitsINS4_19SM100_MMA_F8F6F4_SSEJSJ_SJ_fSF_SG_NS4_17integral_constantINS4_4UMMA5MajorELSR_0EEESS_NSP_INSQ_7ScaleInELST_0EEESU_EEEEEENS4_6LayoutINS5_IJSB_SB_SB_EEENS5_IJNSA_ILi0EEESZ_SZ_EEEEENS5_IJNS4_10UnderscoreES12_S12_EEEEENS4_23SM90_TMA_LOAD_MULTICASTENS4_14ComposedLayoutINS4_7SwizzleILi2ELi4ELi3EEENS4_18smem_ptr_flag_bitsILi8EEENSX_INS5_IJNSA_ILi8EEESH_EEENS5_IJSH_SB_EEEEEEEvNS4_8identityENS4_13SM90_TMA_LOADES1F_vS1G_EENS_8epilogue10collective18CollectiveEpilogueINS1J_23Sm100TmaWarpSpecializedILi4ELi2ELi64ELb0ELb0EEEJSI_NS5_IJNSX_ISF_SB_EENSX_ISH_SB_EEEEESJ_SK_SJ_SK_NS1J_6fusion15FusionCallbacksIS1N_NS1R_17LinearCombinationISJ_fSJ_fLNS_15FloatRoundStyleE2EEESI_S1Q_JEEENS4_5SM1004TMEM4LOAD26SM100_TMEM_LOAD_32dp32b64xES1H_S1F_NS4_39AutoVectorizingCopyWithAssumedAlignmentILi128EEENS4_14SM90_TMA_STOREES1F_S22_S22_EEEvvEEEEvNT_6ParamsE,"",@"SHT_CUDA_INFO"
	.sectionflags	@""
	.align	4


	//----- nvinfo : EIATTR_CUDA_API_VERSION
	.align		4
        /*0000*/ 	.byte	0x04, 0x37
        /*0002*/ 	.short	(.L_32 - .L_31)
.L_31:
        /*0004*/ 	.word	0x00000082


	//----- nvinfo : EIATTR_KPARAM_INFO
	.align		4
.L_32:
        /*0008*/ 	.byte	0x04, 0x17
        /*000a*/ 	.short	(.L_34 - .L_33)
.L_33:
        /*000c*/ 	.word	0x00000000
        /*0010*/ 	.short	0x0000
        /*0012*/ 	.short	0x0000
        /*0014*/ 	.byte	0x00, 0xf0, 0x01, 0x20


	//----- nvinfo : EIATTR_AT_ENTRY_FRAGMENTS
	.align		4
.L_34:
        /*0018*/ 	.byte	0x04, 0x4f
        /*001a*/ 	.short	(.L_36 - .L_35)


	//   ....[0]....
.L_35:
        /*001c*/ 	.word	0x00000006


	//----- nvinfo : EIATTR_RESERVED_SMEM_USED
	.align		4
.L_36:
        /*0020*/ 	.byte	0x01, 0x41
	.zero		2


	//----- nvinfo : EIATTR_SPARSE_MMA_MASK
	.align		4
        /*0024*/ 	.byte	0x03, 0x50
        /*0026*/ 	.short	0x0000


	//----- nvinfo : EIATTR_TCGEN05_1CTA_USED
	.align		4
        /*0028*/ 	.byte	0x01, 0x51
	.zero		2


	//----- nvinfo : EIATTR_MAXREG_COUNT
	.align		4
        /*002c*/ 	.byte	0x03, 0x1b
        /*002e*/ 	.short	0x00ff


	//----- nvinfo : EIATTR_NUM_BARRIERS
	.align		4
        /*0030*/ 	.byte	0x02, 0x4c
        /*0032*/ 	.byte	0x07
	.zero		1


	//----- nvinfo : EIATTR_EXTERNS
	.align		4
        /*0034*/ 	.byte	0x04, 0x0f
        /*0036*/ 	.short	(.L_38 - .L_37)


	//   ....[0]....
	.align		4
.L_37:
        /*0038*/ 	.word	index@(__assertfail)


	//----- nvinfo : EIATTR_MERCURY_ISA_VERSION
	.align		4
.L_38:
        /*003c*/ 	.byte	0x03, 0x5f
        /*003e*/ 	.short	0x0101


	//----- nvinfo : EIATTR_INT_WARP_WIDE_INSTR_OFFSETS
	.align		4
        /*0040*/ 	.byte	0x04, 0x31
        /*0042*/ 	.short	(.L_40 - .L_39)


	//   ....[0]....
.L_39:
        /*0044*/ 	.word	0x00003a50


	//   ....[1]....
        /*0048*/ 	.word	0x00003a70


	//   ....[2]....
        /*004c*/ 	.word	0x00003aa0


	//   ....[3]....
        /*0050*/ 	.word	0x00004620


	//   ....[4]....
        /*0054*/ 	.word	0x00004690


	//   ....[5]....
        /*0058*/ 	.word	0x00004760


	//   ....[6]....
        /*005c*/ 	.word	0x000047e0


	//   ....[7]....
        /*0060*/ 	.word	0x000048d0


	//   ....[8]....
        /*0064*/ 	.word	0x00004950


	//   ....[9]....
        /*0068*/ 	.word	0x00004a30


	//   ....[10]....
        /*006c*/ 	.word	0x00004ae0


	//----- nvinfo : EIATTR_COOP_GROUP_MASK_REGIDS
	.align		4
.L_40:
        /*0070*/ 	.byte	0x04, 0x29
        /*0072*/ 	.short	(.L_42 - .L_41)


	//   ....[0]....
.L_41:
        /*0074*/ 	.word	0xffffffff


	//   ....[1]....
        /*0078*/ 	.word	0xffffffff


	//   ....[2]....
        /*007c*/ 	.word	0xffffffff


	//   ....[3]....
        /*0080*/ 	.word	0xffffffff


	//   ....[4]....
        /*0084*/ 	.word	0xffffffff


	//   ....[5]....
        /*0088*/ 	.word	0xffffffff


	//   ....[6]....
        /*008c*/ 	.word	0xffffffff


	//   ....[7]....
        /*0090*/ 	.word	0xffffffff


	//   ....[8]....
        /*0094*/ 	.word	0xffffffff


	//   ....[9]....
        /*0098*/ 	.word	0xffffffff


	//   ....[10]....
        /*009c*/ 	.word	0xffffffff


	//   ....[11]....
        /*00a0*/ 	.word	0xffffffff


	//   ....[12]....
        /*00a4*/ 	.word	0xffffffff


	//   ....[13]....
        /*00a8*/ 	.word	0xffffffff


	//----- nvinfo : EIATTR_COOP_GROUP_INSTR_OFFSETS
	.align		4
.L_42:
        /*00ac*/ 	.byte	0x04, 0x28
        /*00ae*/ 	.short	(.L_44 - .L_43)


	//   ....[0]....
.L_43:
        /*00b0*/ 	.word	0x00000080


	//   ....[1]....
        /*00b4*/ 	.word	0x000004f0


	//   ....[2]....
        /*00b8*/ 	.word	0x000006a0


	//   ....[3]....
        /*00bc*/ 	.word	0x00000840


	//   ....[4]....
        /*00c0*/ 	.word	0x00000940


	//   ....[5]....
        /*00c4*/ 	.word	0x00000ab0


	//   ....[6]....
        /*00c8*/ 	.word	0x00000c10


	//   ....[7]....
        /*00cc*/ 	.word	0x00000dc0


	//   ....[8]....
        /*00d0*/ 	.word	0x00001fc0


	//   ....[9]....
        /*00d4*/ 	.word	0x00002ea0


	//   ....[10]....
        /*00d8*/ 	.word	0x000030b0


	//   ....[11]....
        /*00dc*/ 	.word	0x000030e0


	//   ....[12]....
        /*00e0*/ 	.word	0x00003930


	//   ....[13]....
        /*00e4*/ 	.word	0x00003b60


	//----- nvinfo : EIATTR_VRC_CTA_INIT_COUNT
	.align		4
.L_44:
        /*00e8*/ 	.byte	0x02, 0x4a
        /*00ea*/ 	.byte	0x80
	.zero		1


	//----- nvinfo : EIATTR_SYSCALL_OFFSETS
	.align		4
        /*00ec*/ 	.byte	0x04, 0x46
        /*00ee*/ 	.short	(.L_46 - .L_45)


	//   ....[0]....
.L_45:
        /*00f0*/ 	.word	0x00005760


	//   ....[1]....
        /*00f4*/ 	.word	0x000058a0


	//   ....[2]....
        /*00f8*/ 	.word	0x00006130


	//   ....[3]....
        /*00fc*/ 	.word	0x00007750


	//   ....[4]....
        /*0100*/ 	.word	0x00008d00


	//   ....[5]....
        /*0104*/ 	.word	0x0000a2d0


	//----- nvinfo : EIATTR_MBARRIER_INSTR_OFFSETS
	.align		4
.L_46:
        /*0108*/ 	.byte	0x04, 0x39
        /*010a*/ 	.short	(.L_48 - .L_47)


	//   ....[0]....
.L_47:
        /*010c*/ 	.word	0x00000610
        /*0110*/ 	.word	0x000000ff
        /*0114*/ 	.word	0x00000000
        /*0118*/ 	.short	0x0100
        /*011a*/ 	.byte	0x04
	.zero		1


	//   ....[1]....
        /*011c*/ 	.word	0x00000620
        /*0120*/ 	.word	0x000000ff
        /*0124*/ 	.word	0x00000020
        /*0128*/ 	.short	0x0100
        /*012a*/ 	.byte	0x04
	.zero		1


	//   ....[2]....
        /*012c*/ 	.word	0x00000630
        /*0130*/ 	.word	0x000000ff
        /*0134*/ 	.word	0x00000008
        /*0138*/ 	.short	0x0100
        /*013a*/ 	.byte	0x04
	.zero		1


	//   ....[3]....
        /*013c*/ 	.word	0x00000640
        /*0140*/ 	.word	0x000000ff
        /*0144*/ 	.word	0x00000028
        /*0148*/ 	.short	0x0100
        /*014a*/ 	.byte	0x04
	.zero		1


	//   ....[4]....
        /*014c*/ 	.word	0x00000650
        /*0150*/ 	.word	0x000000ff
        /*0154*/ 	.word	0x00000010
        /*0158*/ 	.short	0x0100
        /*015a*/ 	.byte	0x04
	.zero		1


	//   ....[5]....
        /*015c*/ 	.word	0x00000660
        /*0160*/ 	.word	0x000000ff
        /*0164*/ 	.word	0x00000030
        /*0168*/ 	.short	0x0100
        /*016a*/ 	.byte	0x04
	.zero		1


	//   ....[6]....
        /*016c*/ 	.word	0x00000670
        /*0170*/ 	.word	0x000000ff
        /*0174*/ 	.word	0x00000018
        /*0178*/ 	.short	0x0100
        /*017a*/ 	.byte	0x04
	.zero		1


	//   ....[7]....
        /*017c*/ 	.word	0x00000680
        /*0180*/ 	.word	0x000000ff
        /*0184*/ 	.word	0x00000038
        /*0188*/ 	.short	0x0100
        /*018a*/ 	.byte	0x04
	.zero		1


	//   ....[8]....
        /*018c*/ 	.word	0x000007b0
        /*0190*/ 	.word	0x000000ff
        /*0194*/ 	.word	0x00000040
        /*0198*/ 	.short	0x0100
        /*019a*/ 	.byte	0x04
	.zero		1


	//   ....[9]....
        /*019c*/ 	.word	0x000007c0
        /*01a0*/ 	.word	0x000000ff
        /*01a4*/ 	.word	0x00000060
        /*01a8*/ 	.short	0x0100
        /*01aa*/ 	.byte	0x04
	.zero		1


	//   ....[10]....
        /*01ac*/ 	.word	0x000007d0
        /*01b0*/ 	.word	0x000000ff
        /*01b4*/ 	.word	0x00000048
        /*01b8*/ 	.short	0x0100
        /*01ba*/ 	.byte	0x04
	.zero		1


	//   ....[11]....
        /*01bc*/ 	.word	0x000007e0
        /*01c0*/ 	.word	0x000000ff
        /*01c4*/ 	.word	0x00000068
        /*01c8*/ 	.short	0x0100
        /*01ca*/ 	.byte	0x04
	.zero		1


	//   ....[12]....
        /*01cc*/ 	.word	0x000007f0
        /*01d0*/ 	.word	0x000000ff
        /*01d4*/ 	.word	0x00000050
        /*01d8*/ 	.short	0x0100
        /*01da*/ 	.byte	0x04
	.zero		1


	//   ....[13]....
        /*01dc*/ 	.word	0x00000800
        /*01e0*/ 	.word	0x000000ff
        /*01e4*/ 	.word	0x00000070
        /*01e8*/ 	.short	0x0100
        /*01ea*/ 	.byte	0x04
	.zero		1


	//   ....[14]....
        /*01ec*/ 	.word	0x00000810
        /*01f0*/ 	.word	0x000000ff
        /*01f4*/ 	.word	0x00000058
        /*01f8*/ 	.short	0x0100
        /*01fa*/ 	.byte	0x04
	.zero		1


	//   ....[15]....
        /*01fc*/ 	.word	0x00000820
        /*0200*/ 	.word	0x000000ff
        /*0204*/ 	.word	0x00000078
        /*0208*/ 	.short	0x0100
        /*020a*/ 	.byte	0x04
	.zero		1


	//   ....[16]....
        /*020c*/ 	.word	0x00000910
        /*0210*/ 	.word	0x000000ff
        /*0214*/ 	.word	0x00000080
        /*0218*/ 	.short	0x0100
        /*021a*/ 	.byte	0x06
	.zero		1


	//   ....[17]....
        /*021c*/ 	.word	0x00000920
        /*0220*/ 	.word	0x000000ff
        /*0224*/ 	.word	0x00000088
        /*0228*/ 	.short	0x0100
        /*022a*/ 	.byte	0x06
	.zero		1


	//   ....[18]....
        /*022c*/ 	.word	0x00000a60
        /*0230*/ 	.word	0x000000ff
        /*0234*/ 	.word	0x00000090
        /*0238*/ 	.short	0x0100
        /*023a*/ 	.byte	0x06
	.zero		1


	//   ....[19]....
        /*023c*/ 	.word	0x00000a70
        /*0240*/ 	.word	0x000000ff
        /*0244*/ 	.word	0x000000a0
        /*0248*/ 	.short	0x0100
        /*024a*/ 	.byte	0x06
	.zero		1


	//   ....[20]....
        /*024c*/ 	.word	0x00000a80
        /*0250*/ 	.word	0x000000ff
        /*0254*/ 	.word	0x00000098
        /*0258*/ 	.short	0x0100
        /*025a*/ 	.byte	0x06
	.zero		1


	//   ....[21]....
        /*025c*/ 	.word	0x00000a90
        /*0260*/ 	.word	0x000000ff
        /*0264*/ 	.word	0x000000a8
        /*0268*/ 	.short	0x0100
        /*026a*/ 	.byte	0x06
	.zero		1


	//   ....[22]....
        /*026c*/ 	.word	0x00000bc0
        /*0270*/ 	.word	0x000000ff
        /*0274*/ 	.word	0x000000b0
        /*0278*/ 	.short	0x0100
        /*027a*/ 	.byte	0x04
	.zero		1


	//   ....[23]....
        /*027c*/ 	.word	0x00000bd0
        /*0280*/ 	.word	0x000000ff
        /*0284*/ 	.word	0x000000c0
        /*0288*/ 	.short	0x0100
        /*028a*/ 	.byte	0x04
	.zero		1


	//   ....[24]....
        /*028c*/ 	.word	0x00000be0
        /*0290*/ 	.word	0x000000ff
        /*0294*/ 	.word	0x000000b8
        /*0298*/ 	.short	0x0100
        /*029a*/ 	.byte	0x04
	.zero		1


	//   ....[25]....
        /*029c*/ 	.word	0x00000bf0
        /*02a0*/ 	.word	0x000000ff
        /*02a4*/ 	.word	0x000000c8
        /*02a8*/ 	.short	0x0100
        /*02aa*/ 	.byte	0x04
	.zero		1


	//   ....[26]....
        /*02ac*/ 	.word	0x00000ce0
        /*02b0*/ 	.word	0x000000ff
        /*02b4*/ 	.word	0x000000d0
        /*02b8*/ 	.short	0x0100
        /*02ba*/ 	.byte	0x04
	.zero		1


	//   ....[27]....
        /*02bc*/ 	.word	0x00000cf0
        /*02c0*/ 	.word	0x000000ff
        /*02c4*/ 	.word	0x000000e0
        /*02c8*/ 	.short	0x0100
        /*02ca*/ 	.byte	0x04
	.zero		1


	//   ....[28]....
        /*02cc*/ 	.word	0x00000d00
        /*02d0*/ 	.word	0x000000ff
        /*02d4*/ 	.word	0x000000d8
        /*02d8*/ 	.short	0x0100
        /*02da*/ 	.byte	0x04
	.zero		1


	//   ....[29]....
        /*02dc*/ 	.word	0x00000d10
        /*02e0*/ 	.word	0x000000ff
        /*02e4*/ 	.word	0x000000e8
        /*02e8*/ 	.short	0x0100
        /*02ea*/ 	.byte	0x04
	.zero		1


	//   ....[30]....
        /*02ec*/ 	.word	0x00001870
        /*02f0*/ 	.word	0x00000000
        /*02f4*/ 	.word	0x000000e0
        /*02f8*/ 	.short	0x010a
        /*02fa*/ 	.byte	0xff
	.zero		1


	//   ....[31]....
        /*02fc*/ 	.word	0x00001890
        /*0300*/ 	.word	0x00000000
        /*0304*/ 	.word	0x000000d0
        /*0308*/ 	.short	0x0101
        /*030a*/ 	.byte	0xff
	.zero		1


	//   ....[32]....
        /*030c*/ 	.word	0x00001950
        /*0310*/ 	.word	0x000000ff
        /*0314*/ 	.word	0x00000020
        /*0318*/ 	.short	0x010a
        /*031a*/ 	.byte	0x04
	.zero		1


	//   ....[33]....
        /*031c*/ 	.word	0x000019d0
        /*0320*/ 	.word	0x000000ff
        /*0324*/ 	.word	0x00000020
        /*0328*/ 	.short	0x010a
        /*032a*/ 	.byte	0x21
	.zero		1


	//   ....[34]....
        /*032c*/ 	.word	0x00001b60
        /*0330*/ 	.word	0x000000ff
        /*0334*/ 	.word	0x00000020
        /*0338*/ 	.short	0x010a
        /*033a*/ 	.byte	0x08
	.zero		1


	//   ....[35]....
        /*033c*/ 	.word	0x00001c80
        /*0340*/ 	.word	0x000000ff
        /*0344*/ 	.word	0x00000088
        /*0348*/ 	.short	0x0101
        /*034a*/ 	.byte	0x07
	.zero		1


	//   ....[36]....
        /*034c*/ 	.word	0x00001ca0
        /*0350*/ 	.word	0x000000ff
        /*0354*/ 	.word	0x00000020
        /*0358*/ 	.short	0x010a
        /*035a*/ 	.byte	0x04
	.zero		1


	//   ....[37]....
        /*035c*/ 	.word	0x00001d20
        /*0360*/ 	.word	0x000000ff
        /*0364*/ 	.word	0x00000020
        /*0368*/ 	.short	0x010a
        /*036a*/ 	.byte	0x11
	.zero		1


	//   ....[38]....
        /*036c*/ 	.word	0x00001eb0
        /*0370*/ 	.word	0x000000ff
        /*0374*/ 	.word	0x00000020
        /*0378*/ 	.short	0x010a
        /*037a*/ 	.byte	0x06
	.zero		1


	//   ....[39]....
        /*037c*/ 	.word	0x00001ff0
        /*0380*/ 	.word	0x00000003
        /*0384*/ 	.word	0x00000090
        /*0388*/ 	.short	0x010a
        /*038a*/ 	.byte	0xff
	.zero		1


	//   ....[40]....
        /*038c*/ 	.word	0x00002140
        /*0390*/ 	.word	0x00000000
        /*0394*/ 	.word	0x00000000
        /*0398*/ 	.short	0x0101
        /*039a*/ 	.byte	0xff
	.zero		1


	//   ....[41]....
        /*039c*/ 	.word	0x000026f0
        /*03a0*/ 	.word	0x000000ff
        /*03a4*/ 	.word	0x00000000
        /*03a8*/ 	.short	0x010a
        /*03aa*/ 	.byte	0x04
	.zero		1


	//   ....[42]....
        /*03ac*/ 	.word	0x00002780
        /*03b0*/ 	.word	0x000000ff
        /*03b4*/ 	.word	0x00000000
        /*03b8*/ 	.short	0x010a
        /*03ba*/ 	.byte	0x05
	.zero		1


	//   ....[43]....
        /*03bc*/ 	.word	0x00002810
        /*03c0*/ 	.word	0x000000ff
        /*03c4*/ 	.word	0x00000000
        /*03c8*/ 	.short	0x010a
        /*03ca*/ 	.byte	0x05
	.zero		1


	//   ....[44]....
        /*03cc*/ 	.word	0x000028b0
        /*03d0*/ 	.word	0x00000000
        /*03d4*/ 	.word	0x00000000
        /*03d8*/ 	.short	0x010a
        /*03da*/ 	.byte	0xff
	.zero		1


	//   ....[45]....
        /*03dc*/ 	.word	0x000029f0
        /*03e0*/ 	.word	0x00000002
        /*03e4*/ 	.word	0x000000d0
        /*03e8*/ 	.short	0x010a
        /*03ea*/ 	.byte	0xff
	.zero		1


	//   ....[46]....
        /*03ec*/ 	.word	0x00002a50
        /*03f0*/ 	.word	0x00000004
        /*03f4*/ 	.word	0x00000000
        /*03f8*/ 	.short	0x0101
        /*03fa*/ 	.byte	0xff
	.zero		1


	//   ....[47]....
        /*03fc*/ 	.word	0x00002a70
        /*0400*/ 	.word	0x000000ff
        /*0404*/ 	.word	0x000000a0
        /*0408*/ 	.short	0x010a
        /*040a*/ 	.byte	0x04
	.zero		1


	//   ....[48]....
        /*040c*/ 	.word	0x00002b90
        /*0410*/ 	.word	0x00000002
        /*0414*/ 	.word	0x00000090
        /*0418*/ 	.short	0x010a
        /*041a*/ 	.byte	0xff
	.zero		1


	//   ....[49]....
        /*041c*/ 	.word	0x00002ca0
        /*0420*/ 	.word	0x00000002
        /*0424*/ 	.word	0x00000000
        /*0428*/ 	.short	0x0101
        /*042a*/ 	.byte	0xff
	.zero		1


	//   ....[50]....
        /*042c*/ 	.word	0x00002d30
        /*0430*/ 	.word	0x000000ff
        /*0434*/ 	.word	0x000000a0
        /*0438*/ 	.short	0x0106
        /*043a*/ 	.byte	0x04
	.zero		1


	//   ....[51]....
        /*043c*/ 	.word	0x00002d50
        /*0440*/ 	.word	0x000000ff
        /*0444*/ 	.word	0x000000a0
        /*0448*/ 	.short	0x010a
        /*044a*/ 	.byte	0x04
	.zero		1


	//   ....[52]....
        /*044c*/ 	.word	0x00002de0
        /*0450*/ 	.word	0x000000ff
        /*0454*/ 	.word	0x000000a0
        /*0458*/ 	.short	0x0106
        /*045a*/ 	.byte	0x07
	.zero		1


	//   ....[53]....
        /*045c*/ 	.word	0x00002e20
        /*0460*/ 	.word	0x00000000
        /*0464*/ 	.word	0x000000a0
        /*0468*/ 	.short	0x010a
        /*046a*/ 	.byte	0xff
	.zero		1


	//   ....[54]....
        /*046c*/ 	.word	0x00003340
        /*0470*/ 	.word	0x00000000
        /*0474*/ 	.word	0x00000090
        /*0478*/ 	.short	0x010a
        /*047a*/ 	.byte	0xff
	.zero		1


	//   ....[55]....
        /*047c*/ 	.word	0x00003450
        /*0480*/ 	.word	0x00000003
        /*0484*/ 	.word	0x00000000
        /*0488*/ 	.short	0x0101
        /*048a*/ 	.byte	0xff
	.zero		1


	//   ....[56]....
        /*048c*/ 	.word	0x00003460
        /*0490*/ 	.word	0x000000ff
        /*0494*/ 	.word	0x00000000
        /*0498*/ 	.short	0x010a
        /*049a*/ 	.byte	0x04
	.zero		1


	//   ....[57]....
        /*049c*/ 	.word	0x00003480
        /*04a0*/ 	.word	0x000000ff
        /*04a4*/ 	.word	0x000000c0
        /*04a8*/ 	.short	0x010a
        /*04aa*/ 	.byte	0x16
	.zero		1


	//   ....[58]....
        /*04ac*/ 	.word	0x00003550
        /*04b0*/ 	.word	0x000000ff
        /*04b4*/ 	.word	0x00000000
        /*04b8*/ 	.short	0x010a
        /*04ba*/ 	.byte	0x05
	.zero		1


	//   ....[59]....
        /*04bc*/ 	.word	0x00003690
        /*04c0*/ 	.word	0x000000ff
        /*04c4*/ 	.word	0x00000000
        /*04c8*/ 	.short	0x010a
        /*04ca*/ 	.byte	0x04
	.zero		1


	//   ....[60]....
        /*04cc*/ 	.word	0x00003880
        /*04d0*/ 	.word	0x000000ff
        /*04d4*/ 	.word	0x00000000
        /*04d8*/ 	.short	0x010a
        /*04da*/ 	.byte	0x04
	.zero		1


	//   ....[61]....
        /*04dc*/ 	.word	0x00003910
        /*04e0*/ 	.word	0x000000ff
        /*04e4*/ 	.word	0x00000000
        /*04e8*/ 	.short	0x010a
        /*04ea*/ 	.byte	0x04
	.zero		1


	//   ....[62]....
        /*04ec*/ 	.word	0x00003e20
        /*04f0*/ 	.word	0x0000000c
        /*04f4*/ 	.word	0x00000090
        /*04f8*/ 	.short	0x010a
        /*04fa*/ 	.byte	0xff
	.zero		1


	//   ....[63]....
        /*04fc*/ 	.word	0x00003f90
        /*0500*/ 	.word	0x00000000
        /*0504*/ 	.word	0x00000000
        /*0508*/ 	.short	0x0101
        /*050a*/ 	.byte	0xff
	.zero		1


	//   ....[64]....
        /*050c*/ 	.word	0x00004420
        /*0510*/ 	.word	0x000000ff
        /*0514*/ 	.word	0x00000088
        /*0518*/ 	.short	0x010a
        /*051a*/ 	.byte	0x15
	.zero		1


	//   ....[65]....
        /*051c*/ 	.word	0x000045a0
        /*0520*/ 	.word	0x000000ff
        /*0524*/ 	.word	0x00000060
        /*0528*/ 	.short	0x010a
        /*052a*/ 	.byte	0x15
	.zero		1


	//   ....[66]....
        /*052c*/ 	.word	0x00004710
        /*0530*/ 	.word	0x000000ff
        /*0534*/ 	.word	0x00000040
        /*0538*/ 	.short	0x010b
        /*053a*/ 	.byte	0x15
	.zero		1


	//   ....[67]....
        /*053c*/ 	.word	0x00004720
        /*0540*/ 	.word	0x000000ff
        /*0544*/ 	.word	0x00000000
        /*0548*/ 	.short	0x0101
        /*054a*/ 	.byte	0x28
	.zero		1


	//   ....[68]....
        /*054c*/ 	.word	0x00004730
        /*0550*/ 	.word	0x000000ff
        /*0554*/ 	.word	0x00000068
        /*0558*/ 	.short	0x010a
        /*055a*/ 	.byte	0x15
	.zero		1


	//   ....[69]....
        /*055c*/ 	.word	0x00004880
        /*0560*/ 	.word	0x000000ff
        /*0564*/ 	.word	0x00000048
        /*0568*/ 	.short	0x010b
        /*056a*/ 	.byte	0x15
	.zero		1


	//   ....[70]....
        /*056c*/ 	.word	0x00004890
        /*0570*/ 	.word	0x000000ff
        /*0574*/ 	.word	0x00000000
        /*0578*/ 	.short	0x0101
        /*057a*/ 	.byte	0x27
	.zero		1


	//   ....[71]....
        /*057c*/ 	.word	0x000048a0
        /*0580*/ 	.word	0x000000ff
        /*0584*/ 	.word	0x00000070
        /*0588*/ 	.short	0x010a
        /*058a*/ 	.byte	0x15
	.zero		1


	//   ....[72]....
        /*058c*/ 	.word	0x000049e0
        /*0590*/ 	.word	0x000000ff
        /*0594*/ 	.word	0x00000050
        /*0598*/ 	.short	0x010b
        /*059a*/ 	.byte	0x15
	.zero		1


	//   ....[73]....
        /*059c*/ 	.word	0x000049f0
        /*05a0*/ 	.word	0x000000ff
        /*05a4*/ 	.word	0x00000000
        /*05a8*/ 	.short	0x0101
        /*05aa*/ 	.byte	0x26
	.zero		1


	//   ....[74]....
        /*05ac*/ 	.word	0x00004a00
        /*05b0*/ 	.word	0x000000ff
        /*05b4*/ 	.word	0x00000078
        /*05b8*/ 	.short	0x010a
        /*05ba*/ 	.byte	0x15
	.zero		1


	//   ....[75]....
        /*05bc*/ 	.word	0x00004bf0
        /*05c0*/ 	.word	0x000000ff
        /*05c4*/ 	.word	0x00000058
        /*05c8*/ 	.short	0x010b
        /*05ca*/ 	.byte	0x15
	.zero		1


	//   ....[76]....
        /*05cc*/ 	.word	0x00004c00
        /*05d0*/ 	.word	0x000000ff
        /*05d4*/ 	.word	0x00000000
        /*05d8*/ 	.short	0x0101
        /*05da*/ 	.byte	0x25
	.zero		1


	//   ....[77]....
        /*05dc*/ 	.word	0x00004c30
        /*05e0*/ 	.word	0x000000ff
        /*05e4*/ 	.word	0x00000060
        /*05e8*/ 	.short	0x010a
        /*05ea*/ 	.byte	0x15
	.zero		1


	//   ....[78]....
        /*05ec*/ 	.word	0x00004c50
        /*05f0*/ 	.word	0x000000ff
        /*05f4*/ 	.word	0x00000068
        /*05f8*/ 	.short	0x010a
        /*05fa*/ 	.byte	0x15
	.zero		1


	//   ....[79]....
        /*05fc*/ 	.word	0x00004c70
        /*0600*/ 	.word	0x000000ff
        /*0604*/ 	.word	0x00000070
        /*0608*/ 	.short	0x010a
        /*060a*/ 	.byte	0x15
	.zero		1


	//   ....[80]....
        /*060c*/ 	.word	0x00004cb0
        /*0610*/ 	.word	0x00000000
        /*0614*/ 	.word	0x00000078
        /*0618*/ 	.short	0x010a
        /*061a*/ 	.byte	0xff
	.zero		1


	//   ....[81]....
        /*061c*/ 	.word	0x00004ff0
        /*0620*/ 	.word	0x00000003
        /*0624*/ 	.word	0x00000090
        /*0628*/ 	.short	0x010a
        /*062a*/ 	.byte	0xff
	.zero		1


	//   ....[82]....
        /*062c*/ 	.word	0x00005170
        /*0630*/ 	.word	0x00000000
        /*0634*/ 	.word	0x00000000
        /*0638*/ 	.short	0x0101
        /*063a*/ 	.byte	0xff
	.zero		1


	//   ....[83]....
        /*063c*/ 	.word	0x00005cd0
        /*0640*/ 	.word	0x00000003
        /*0644*/ 	.word	0x00000040
        /*0648*/ 	.short	0x010a
        /*064a*/ 	.byte	0xff
	.zero		1


	//   ....[84]....
        /*064c*/ 	.word	0x00005d10
        /*0650*/ 	.word	0x000000b1
        /*0654*/ 	.word	0x000000b0
        /*0658*/ 	.short	0x010a
        /*065a*/ 	.byte	0xff
	.zero		1


	//   ....[85]....
        /*065c*/ 	.word	0x00005e50
        /*0660*/ 	.word	0x00000003
        /*0664*/ 	.word	0x00000040
        /*0668*/ 	.short	0x010a
        /*066a*/ 	.byte	0xff
	.zero		1


	//   ....[86]....
        /*066c*/ 	.word	0x00005f80
        /*0670*/ 	.word	0x00000000
        /*0674*/ 	.word	0x00000000
        /*0678*/ 	.short	0x0101
        /*067a*/ 	.byte	0xff
	.zero		1


	//   ....[87]....
        /*067c*/ 	.word	0x00006000
        /*0680*/ 	.word	0x000000b1
        /*0684*/ 	.word	0x000000b0
        /*0688*/ 	.short	0x010a
        /*068a*/ 	.byte	0xff
	.zero		1


	//   ....[88]....
        /*068c*/ 	.word	0x000073b0
        /*0690*/ 	.word	0x000000be
        /*0694*/ 	.word	0x00000040
        /*0698*/ 	.short	0x010a
        /*069a*/ 	.byte	0xff
	.zero		1


	//   ....[89]....
        /*069c*/ 	.word	0x00007490
        /*06a0*/ 	.word	0x000000be
        /*06a4*/ 	.word	0x00000040
        /*06a8*/ 	.short	0x010a
        /*06aa*/ 	.byte	0xff
	.zero		1


	//   ....[90]....
        /*06ac*/ 	.word	0x000075c0
        /*06b0*/ 	.word	0x00000000
        /*06b4*/ 	.word	0x00000000
        /*06b8*/ 	.short	0x0101
        /*06ba*/ 	.byte	0xff
	.zero		1


	//   ....[91]....
        /*06bc*/ 	.word	0x00008960
        /*06c0*/ 	.word	0x00000000
        /*06c4*/ 	.word	0x00000040
        /*06c8*/ 	.short	0x010a
        /*06ca*/ 	.byte	0xff
	.zero		1


	//   ....[92]....
        /*06cc*/ 	.word	0x00008a40
        /*06d0*/ 	.word	0x00000000
        /*06d4*/ 	.word	0x00000040
        /*06d8*/ 	.short	0x010a
        /*06da*/ 	.byte	0xff
	.zero		1


	//   ....[93]....
        /*06dc*/ 	.word	0x00008b90
        /*06e0*/ 	.word	0x00000002
        /*06e4*/ 	.word	0x00000000
        /*06e8*/ 	.short	0x0101
        /*06ea*/ 	.byte	0xff
	.zero		1


	//   ....[94]....
        /*06ec*/ 	.word	0x00009f40
        /*06f0*/ 	.word	0x00000000
        /*06f4*/ 	.word	0x00000040
        /*06f8*/ 	.short	0x010a
        /*06fa*/ 	.byte	0xff
	.zero		1


	//   ....[95]....
        /*06fc*/ 	.word	0x0000a020
        /*0700*/ 	.word	0x00000000
        /*0704*/ 	.word	0x00000040
        /*0708*/ 	.short	0x010a
        /*070a*/ 	.byte	0xff
	.zero		1


	//   ....[96]....
        /*070c*/ 	.word	0x0000a170
        /*0710*/ 	.word	0x00000002
        /*0714*/ 	.word	0x00000000
        /*0718*/ 	.short	0x0101
        /*071a*/ 	.byte	0xff
	.zero		1


	//   ....[97]....
        /*071c*/ 	.word	0x0000a770
        /*0720*/ 	.word	0x000000ff
        /*0724*/ 	.word	0x00000000
        /*0728*/ 	.short	0x0101
        /*072a*/ 	.byte	0x04
	.zero		1


	//   ....[98]....
        /*072c*/ 	.word	0x0000b600
        /*0730*/ 	.word	0x00000000
        /*0734*/ 	.word	0x000000e0
        /*0738*/ 	.short	0x010a
        /*073a*/ 	.byte	0xff
	.zero		1


	//   ....[99]....
        /*073c*/ 	.word	0x0000b660
        /*0740*/ 	.word	0x00000000
        /*0744*/ 	.word	0x00000020
        /*0748*/ 	.short	0x010a
        /*074a*/ 	.byte	0xff
	.zero		1


	//   ....[100]....
        /*074c*/ 	.word	0x0000b6c0
        /*0750*/ 	.word	0x00000000
        /*0754*/ 	.word	0x00000020
        /*0758*/ 	.short	0x010a
        /*075a*/ 	.byte	0xff
	.zero		1


	//   ....[101]....
        /*075c*/ 	.word	0x0000b710
        /*0760*/ 	.word	0x00000003
        /*0764*/ 	.word	0x00000090
        /*0768*/ 	.short	0x010a
        /*076a*/ 	.byte	0xff
	.zero		1


	//   ....[102]....
        /*076c*/ 	.word	0x0000b770
        /*0770*/ 	.word	0x00000000
        /*0774*/ 	.word	0x00000000
        /*0778*/ 	.short	0x010a
        /*077a*/ 	.byte	0xff
	.zero		1


	//   ....[103]....
        /*077c*/ 	.word	0x0000b7d0
        /*0780*/ 	.word	0x00000000
        /*0784*/ 	.word	0x00000000
        /*0788*/ 	.short	0x010a
        /*078a*/ 	.byte	0xff
	.zero		1


	//   ....[104]....
        /*078c*/ 	.word	0x0000b830
        /*0790*/ 	.word	0x00000000
        /*0794*/ 	.word	0x00000000
        /*0798*/ 	.short	0x010a
        /*079a*/ 	.byte	0xff
	.zero		1


	//   ....[105]....
        /*079c*/ 	.word	0x0000b880
        /*07a0*/ 	.word	0x00000002
        /*07a4*/ 	.word	0x000000d0
        /*07a8*/ 	.short	0x010a
        /*07aa*/ 	.byte	0xff
	.zero		1


	//   ....[106]....
        /*07ac*/ 	.word	0x0000b8e0
        /*07b0*/ 	.word	0x00000002
        /*07b4*/ 	.word	0x000000a0
        /*07b8*/ 	.short	0x010a
        /*07ba*/ 	.byte	0xff
	.zero		1


	//   ....[107]....
        /*07bc*/ 	.word	0x0000b930
        /*07c0*/ 	.word	0x00000002
        /*07c4*/ 	.word	0x00000090
        /*07c8*/ 	.short	0x010a
        /*07ca*/ 	.byte	0xff
	.zero		1


	//   ....[108]....
        /*07cc*/ 	.word	0x0000b990
        /*07d0*/ 	.word	0x00000000
        /*07d4*/ 	.word	0x000000a0
        /*07d8*/ 	.short	0x010a
        /*07da*/ 	.byte	0xff
	.zero		1


	//   ....[109]....
        /*07dc*/ 	.word	0x0000b9e0
        /*07e0*/ 	.word	0x00000000
        /*07e4*/ 	.word	0x00000090
        /*07e8*/ 	.short	0x010a
        /*07ea*/ 	.byte	0xff
	.zero		1


	//   ....[110]....
        /*07ec*/ 	.word	0x0000ba40
        /*07f0*/ 	.word	0x00000003
        /*07f4*/ 	.word	0x000000c0
        /*07f8*/ 	.short	0x010a
        /*07fa*/ 	.byte	0xff
	.zero		1


	//   ....[111]....
        /*07fc*/ 	.word	0x0000baa0
        /*0800*/ 	.word	0x00000000
        /*0804*/ 	.word	0x00000000
        /*0808*/ 	.short	0x010a
        /*080a*/ 	.byte	0xff
	.zero		1


	//   ....[112]....
        /*080c*/ 	.word	0x0000bb00
        /*0810*/ 	.word	0x00000000
        /*0814*/ 	.word	0x00000000
        /*0818*/ 	.short	0x010a
        /*081a*/ 	.byte	0xff
	.zero		1


	//   ....[113]....
        /*081c*/ 	.word	0x0000bb60
        /*0820*/ 	.word	0x00000000
        /*0824*/ 	.word	0x00000000
        /*0828*/ 	.short	0x010a
        /*082a*/ 	.byte	0xff
	.zero		1


	//   ....[114]....
        /*082c*/ 	.word	0x0000bbb0
        /*0830*/ 	.word	0x0000000c
        /*0834*/ 	.word	0x00000090
        /*0838*/ 	.short	0x010a
        /*083a*/ 	.byte	0xff
	.zero		1


	//   ....[115]....
        /*083c*/ 	.word	0x0000bc10
        /*0840*/ 	.word	0x00000000
        /*0844*/ 	.word	0x00000088
        /*0848*/ 	.short	0x010a
        /*084a*/ 	.byte	0xff
	.zero		1


	//   ....[116]....
        /*084c*/ 	.word	0x0000bc70
        /*0850*/ 	.word	0x00000000
        /*0854*/ 	.word	0x00000060
        /*0858*/ 	.short	0x010a
        /*085a*/ 	.byte	0xff
	.zero		1


	//   ....[117]....
        /*085c*/ 	.word	0x0000bcd0
        /*0860*/ 	.word	0x00000000
        /*0864*/ 	.word	0x00000068
        /*0868*/ 	.short	0x010a
        /*086a*/ 	.byte	0xff
	.zero		1


	//   ....[118]....
        /*086c*/ 	.word	0x0000bd30
        /*0870*/ 	.word	0x00000000
        /*0874*/ 	.word	0x00000070
        /*0878*/ 	.short	0x010a
        /*087a*/ 	.byte	0xff
	.zero		1


	//   ....[119]....
        /*087c*/ 	.word	0x0000bd90
        /*0880*/ 	.word	0x00000000
        /*0884*/ 	.word	0x00000078
        /*0888*/ 	.short	0x010a
        /*088a*/ 	.byte	0xff
	.zero		1


	//   ....[120]....
        /*088c*/ 	.word	0x0000bdf0
        /*0890*/ 	.word	0x00000000
        /*0894*/ 	.word	0x00000060
        /*0898*/ 	.short	0x010a
        /*089a*/ 	.byte	0xff
	.zero		1


	//   ....[121]....
        /*089c*/ 	.word	0x0000be50
        /*08a0*/ 	.word	0x00000000
        /*08a4*/ 	.word	0x00000068
        /*08a8*/ 	.short	0x010a
        /*08aa*/ 	.byte	0xff
	.zero		1


	//   ....[122]....
        /*08ac*/ 	.word	0x0000beb0
        /*08b0*/ 	.word	0x00000000
        /*08b4*/ 	.word	0x00000070
        /*08b8*/ 	.short	0x010a
        /*08ba*/ 	.byte	0xff
	.zero		1


	//   ....[123]....
        /*08bc*/ 	.word	0x0000bf00
        /*08c0*/ 	.word	0x00000003
        /*08c4*/ 	.word	0x00000090
        /*08c8*/ 	.short	0x010a
        /*08ca*/ 	.byte	0xff
	.zero		1


	//   ....[124]....
        /*08cc*/ 	.word	0x0000bf50
        /*08d0*/ 	.word	0x00000003
        /*08d4*/ 	.word	0x00000040
        /*08d8*/ 	.short	0x010a
        /*08da*/ 	.byte	0xff
	.zero		1


	//   ....[125]....
        /*08dc*/ 	.word	0x0000bfa0
        /*08e0*/ 	.word	0x000000b1
        /*08e4*/ 	.word	0x000000b0
        /*08e8*/ 	.short	0x010a
        /*08ea*/ 	.byte	0xff
	.zero		1


	//   ....[126]....
        /*08ec*/ 	.word	0x0000bff0
        /*08f0*/ 	.word	0x000000be
        /*08f4*/ 	.word	0x00000040
        /*08f8*/ 	.short	0x010a
        /*08fa*/ 	.byte	0xff
	.zero		1


	//   ....[127]....
        /*08fc*/ 	.word	0x0000c040
        /*0900*/ 	.word	0x00000000
        /*0904*/ 	.word	0x00000040
        /*0908*/ 	.short	0x010a
        /*090a*/ 	.byte	0xff
	.zero		1


	//   ....[128]....
        /*090c*/ 	.word	0x0000c090
        /*0910*/ 	.word	0x00000000
        /*0914*/ 	.word	0x00000040
        /*0918*/ 	.short	0x010a
        /*091a*/ 	.byte	0xff
	.zero		1


	//----- nvinfo : EIATTR_NUM_MBARRIERS
	.align		4
.L_48:
        /*091c*/ 	.byte	0x03, 0x38
        /*091e*/ 	.short	0x001e


	//----- nvinfo : EIATTR_EXIT_INSTR_OFFSETS
	.align		4
        /*0920*/ 	.byte	0x04, 0x1c
        /*0922*/ 	.short	(.L_50 - .L_49)


	//   ....[0]....
.L_49:
        /*0924*/ 	.word	0x000028e0


	//   ....[1]....
        /*0928*/ 	.word	0x00002df0


	//   ....[2]....
        /*092c*/ 	.word	0x00002e50


	//   ....[3]....
        /*0930*/ 	.word	0x00003b70


	//   ....[4]....
        /*0934*/ 	.word	0x00004ce0


	//   ....[5]....
        /*0938*/ 	.word	0x00004d20


	//   ....[6]....
        /*093c*/ 	.word	0x0000b5f0


	//----- nvinfo : EIATTR_MAX_THREADS
	.align		4
.L_50:
        /*0940*/ 	.byte	0x04, 0x05
        /*0942*/ 	.short	(.L_52 - .L_51)
.L_51:
        /*0944*/ 	.word	0x00000100
        /*0948*/ 	.word	0x00000001
        /*094c*/ 	.word	0x00000001


	//----- nvinfo : EIATTR_CRS_STACK_SIZE
	.align		4
.L_52:
        /*0950*/ 	.byte	0x04, 0x1e
        /*0952*/ 	.short	(.L_54 - .L_53)
.L_53:
        /*0954*/ 	.word	0x00000000


	//----- nvinfo : EIATTR_CBANK_PARAM_SIZE
	.align		4
.L_54:
        /*0958*/ 	.byte	0x03, 0x19
        /*095a*/ 	.short	0x0800


	//----- nvinfo : EIATTR_PARAM_CBANK
	.align		4
        /*095c*/ 	.byte	0x04, 0x0a
        /*095e*/ 	.short	(.L_56 - .L_55)
	.align		4
.L_55:
        /*0960*/ 	.word	index@(.nv.constant0._ZN7cutlass13device_kernelINS_4gemm6kernel13GemmUniversalIN4cute5tupleIJiiiiEEENS1_10collective13CollectiveMmaINS1_35MainloopSm100TmaUmmaWarpSpecializedILi4ELi2ELi2ENS5_IJNS4_1CILi1EEENSA_ILi2EEESB_EEEEENS5_IJNSA_ILi128EEENSA_ILi256EEENSA_ILi64EEEEEENS_12float_e4m3_tENS5_IJlSB_lEEESJ_SK_NS4_8TiledMMAINS4_8MMA_AtomIJNS4_10MMA_TraitsINS4_19SM100_MMA_F8F6F4_SSEJSJ_SJ_fSF_SG_NS4_17integral_constantINS4_4UMMA5MajorELSR_0EEESS_NSP_INSQ_7ScaleInELST_0EEESU_EEEEEENS4_6LayoutINS5_IJSB_SB_SB_EEENS5_IJNSA_ILi0EEESZ_SZ_EEEEENS5_IJNS4_10UnderscoreES12_S12_EEEEENS4_23SM90_TMA_LOAD_MULTICASTENS4_14ComposedLayoutINS4_7SwizzleILi2ELi4ELi3EEENS4_18smem_ptr_flag_bitsILi8EEENSX_INS5_IJNSA_ILi8EEESH_EEENS5_IJSH_SB_EEEEEEEvNS4_8identityENS4_13SM90_TMA_LOADES1F_vS1G_EENS_8epilogue10collective18CollectiveEpilogueINS1J_23Sm100TmaWarpSpecializedILi4ELi2ELi64ELb0ELb0EEEJSI_NS5_IJNSX_ISF_SB_EENSX_ISH_SB_EEEEESJ_SK_SJ_SK_NS1J_6fusion15FusionCallbacksIS1N_NS1R_17LinearCombinationISJ_fSJ_fLNS_15FloatRoundStyleE2EEESI_S1Q_JEEENS4_5SM1004TMEM4LOAD26SM100_TMEM_LOAD_32dp32b64xES1H_S1F_NS4_39AutoVectorizingCopyWithAssumedAlignmentILi128EEENS4_14SM90_TMA_STOREES1F_S22_S22_EEEvvEEEEvNT_6ParamsE)
        /*0964*/ 	.short	0x0380
        /*0966*/ 	.short	0x0800


	//----- nvinfo : EIATTR_SW_WAR
	.align		4
.L_56:
        /*0968*/ 	.byte	0x04, 0x36
        /*096a*/ 	.short	(.L_58 - .L_57)
.L_57:
        /*096c*/ 	.word	0x00000008
.L_58:


//--------------------- .nv.callgraph             --------------------------
	.section	.nv.callgraph,"",@"SHT_CUDA_CALLGRAPH"
	.align	4
	.sectionentsize	8
	.align		4
        /*0000*/ 	.word	0x00000000
	.align		4
        /*0004*/ 	.word	0xffffffff
	.align		4
        /*0008*/ 	.word	index@(_ZN7cutlass13device_kernelINS_4gemm6kernel13GemmUniversalIN4cute5tupleIJiiiiEEENS1_10collective13CollectiveMmaINS1_35MainloopSm100TmaUmmaWarpSpecializedILi4ELi2ELi2ENS5_IJNS4_1CILi1EEENSA_ILi2EEESB_EEEEENS5_IJNSA_ILi128EEENSA_ILi256EEENSA_ILi64EEEEEENS_12float_e4m3_tENS5_IJlSB_lEEESJ_SK_NS4_8TiledMMAINS4_8MMA_AtomIJNS4_10MMA_TraitsINS4_19SM100_MMA_F8F6F4_SSEJSJ_SJ_fSF_SG_NS4_17integral_constantINS4_4UMMA5MajorELSR_0EEESS_NSP_INSQ_7ScaleInELST_0EEESU_EEEEEENS4_6LayoutINS5_IJSB_SB_SB_EEENS5_IJNSA_ILi0EEESZ_SZ_EEEEENS5_IJNS4_10UnderscoreES12_S12_EEEEENS4_23SM90_TMA_LOAD_MULTICASTENS4_14ComposedLayoutINS4_7SwizzleILi2ELi4ELi3EEENS4_18smem_ptr_flag_bitsILi8EEENSX_INS5_IJNSA_ILi8EEESH_EEENS5_IJSH_SB_EEEEEEEvNS4_8identityENS4_13SM90_TMA_LOADES1F_vS1G_EENS_8epilogue10collective18CollectiveEpilogueINS1J_23Sm100TmaWarpSpecializedILi4ELi2ELi64ELb0ELb0EEEJSI_NS5_IJNSX_ISF_SB_EENSX_ISH_SB_EEEEESJ_SK_SJ_SK_NS1J_6fusion15FusionCallbacksIS1N_NS1R_17LinearCombinationISJ_fSJ_fLNS_15FloatRoundStyleE2EEESI_S1Q_JEEENS4_5SM1004TMEM4LOAD26SM100_TMEM_LOAD_32dp32b64xES1H_S1F_NS4_39AutoVectorizingCopyWithAssumedAlignmentILi128EEENS4_14SM90_TMA_STOREES1F_S22_S22_EEEvvEEEEvNT_6ParamsE)
	.align		4
        /*000c*/ 	.word	index@(__assertfail)
	.align		4
        /*0010*/ 	.word	0x00000000
	.align		4
        /*0014*/ 	.word	0xfffffffe
	.align		4
        /*0018*/ 	.word	0x00000000
	.align		4
        /*001c*/ 	.word	0xfffffffd
	.align		4
        /*0020*/ 	.word	0x00000000
	.align		4
        /*0024*/ 	.word	0xfffffffc


//--------------------- .nv.constant4             --------------------------
	.section	.nv.constant4,"a",@progbits
	.align	8
	.align		8
.nv.constant4:
        /*0000*/ 	.dword	__assertfail
	.align		8
        /*0008*/ 	.dword	__unnamed_1
	.align		8
        /*0010*/ 	.dword	__unnamed_2
	.align		8
        /*0018*/ 	.dword	__unnamed_3
	.align		8
        /*0020*/ 	.dword	_ZN39_INTERNAL_c3e6108f_4_k_cu_272b0f8f_79324cuda3std3__45__cpo5beginE
	.align		8
        /*0028*/ 	.dword	_ZN39_INTERNAL_c3e6108f_4_k_cu_272b0f8f_79324cuda3std3__45__cpo3endE
	.align		8
        /*0030*/ 	.dword	_ZN39_INTERNAL_c3e6108f_4_k_cu_272b0f8f_79324cuda3std3__45__cpo6cbeginE
	.align		8
        /*0038*/ 	.dword	_ZN39_INTERNAL_c3e6108f_4_k_cu_272b0f8f_79324cuda3std3__45__cpo4cendE
	.align		8
        /*0040*/ 	.dword	_ZN39_INTERNAL_c3e6108f_4_k_cu_272b0f8f_79324cuda3std3__441_GLOBAL__N__c3e6108f_4_k_cu_272b0f8f_79326ignoreE
	.align		8
        /*0048*/ 	.dword	_ZN39_INTERNAL_c3e6108f_4_k_cu_272b0f8f_79324cuda3std3__419piecewise_constructE
	.align		8
        /*0050*/ 	.dword	_ZN39_INTERNAL_c3e6108f_4_k_cu_272b0f8f_79324cuda3std3__48in_placeE
	.align		8
        /*0058*/ 	.dword	_ZN39_INTERNAL_c3e6108f_4_k_cu_272b0f8f_79324cuda3std6ranges3__45__cpo4swapE
	.align		8
        /*0060*/ 	.dword	_ZN39_INTERNAL_c3e6108f_4_k_cu_272b0f8f_79324cuda3std6ranges3__45__cpo9iter_moveE
	.align		8
        /*0068*/ 	.dword	_ZN39_INTERNAL_c3e6108f_4_k_cu_272b0f8f_79324cute7productE
	.align		8
        /*0070*/ 	.dword	_ZN39_INTERNAL_c3e6108f_4_k_cu_272b0f8f_79324cute1_E
	.align		8
        /*0078*/ 	.dword	$str$25
	.align		8
        /*0080*/ 	.dword	$str$26
	.align		8
        /*0088*/ 	.dword	$str$27
	.align		8
        /*0090*/ 	.dword	$str$28


//--------------------- .text._ZN7cutlass13device_kernelINS_4gemm6kernel13GemmUniversalIN4cute5tupleIJiiiiEEENS1_10collective13CollectiveMmaINS1_35MainloopSm100TmaUmmaWarpSpecializedILi4ELi2ELi2ENS5_IJNS4_1CILi1EEENSA_ILi2EEESB_EEEEENS5_IJNSA_ILi128EEENSA_ILi256EEENSA_ILi64EEEEEENS_12float_e4m3_tENS5_IJlSB_lEEESJ_SK_NS4_8TiledMMAINS4_8MMA_AtomIJNS4_10MMA_TraitsINS4_19SM100_MMA_F8F6F4_SSEJSJ_SJ_fSF_SG_NS4_17integral_constantINS4_4UMMA5MajorELSR_0EEESS_NSP_INSQ_7ScaleInELST_0EEESU_EEEEEENS4_6LayoutINS5_IJSB_SB_SB_EEENS5_IJNSA_ILi0EEESZ_SZ_EEEEENS5_IJNS4_10UnderscoreES12_S12_EEEEENS4_23SM90_TMA_LOAD_MULTICASTENS4_14ComposedLayoutINS4_7SwizzleILi2ELi4ELi3EEENS4_18smem_ptr_flag_bitsILi8EEENSX_INS5_IJNSA_ILi8EEESH_EEENS5_IJSH_SB_EEEEEEEvNS4_8identityENS4_13SM90_TMA_LOADES1F_vS1G_EENS_8epilogue10collective18CollectiveEpilogueINS1J_23Sm100TmaWarpSpecializedILi4ELi2ELi64ELb0ELb0EEEJSI_NS5_IJNSX_ISF_SB_EENSX_ISH_SB_EEEEESJ_SK_SJ_SK_NS1J_6fusion15FusionCallbacksIS1N_NS1R_17LinearCombinationISJ_fSJ_fLNS_15FloatRoundStyleE2EEESI_S1Q_JEEENS4_5SM1004TMEM4LOAD26SM100_TMEM_LOAD_32dp32b64xES1H_S1F_NS4_39AutoVectorizingCopyWithAssumedAlignmentILi128EEENS4_14SM90_TMA_STOREES1F_S22_S22_EEEvvEEEEvNT_6ParamsE --------------------------
	.section	.text._ZN7cutlass13device_kernelINS_4gemm6kernel13GemmUniversalIN4cute5tupleIJiiiiEEENS1_10collective13CollectiveMmaINS1_35MainloopSm100TmaUmmaWarpSpecializedILi4ELi2ELi2ENS5_IJNS4_1CILi1EEENSA_ILi2EEESB_EEEEENS5_IJNSA_ILi128EEENSA_ILi256EEENSA_ILi64EEEEEENS_12float_e4m3_tENS5_IJlSB_lEEESJ_SK_NS4_8TiledMMAINS4_8MMA_AtomIJNS4_10MMA_TraitsINS4_19SM100_MMA_F8F6F4_SSEJSJ_SJ_fSF_SG_NS4_17integral_constantINS4_4UMMA5MajorELSR_0EEESS_NSP_INSQ_7ScaleInELST_0EEESU_EEEEEENS4_6LayoutINS5_IJSB_SB_SB_EEENS5_IJNSA_ILi0EEESZ_SZ_EEEEENS5_IJNS4_10UnderscoreES12_S12_EEEEENS4_23SM90_TMA_LOAD_MULTICASTENS4_14ComposedLayoutINS4_7SwizzleILi2ELi4ELi3EEENS4_18smem_ptr_flag_bitsILi8EEENSX_INS5_IJNSA_ILi8EEESH_EEENS5_IJSH_SB_EEEEEEEvNS4_8identityENS4_13SM90_TMA_LOADES1F_vS1G_EENS_8epilogue10collective18CollectiveEpilogueINS1J_23Sm100TmaWarpSpecializedILi4ELi2ELi64ELb0ELb0EEEJSI_NS5_IJNSX_ISF_SB_EENSX_ISH_SB_EEEEESJ_SK_SJ_SK_NS1J_6fusion15FusionCallbacksIS1N_NS1R_17LinearCombinationISJ_fSJ_fLNS_15FloatRoundStyleE2EEESI_S1Q_JEEENS4_5SM1004TMEM4LOAD26SM100_TMEM_LOAD_32dp32b64xES1H_S1F_NS4_39AutoVectorizingCopyWithAssumedAlignmentILi128EEENS4_14SM90_TMA_STOREES1F_S22_S22_EEEvvEEEEvNT_6ParamsE,"ax",@progbits
	.align	128
.text._ZN7cutlass13device_kernelINS_4gemm6kernel13GemmUniversalIN4cute5tupleIJiiiiEEENS1_10collective13CollectiveMmaINS1_35MainloopSm100TmaUmmaWarpSpecializedILi4ELi2ELi2ENS5_IJNS4_1CILi1EEENSA_ILi2EEESB_EEEEENS5_IJNSA_ILi128EEENSA_ILi256EEENSA_ILi64EEEEEENS_12float_e4m3_tENS5_IJlSB_lEEESJ_SK_NS4_8TiledMMAINS4_8MMA_AtomIJNS4_10MMA_TraitsINS4_19SM100_MMA_F8F6F4_SSEJSJ_SJ_fSF_SG_NS4_17integral_constantINS4_4UMMA5MajorELSR_0EEESS_NSP_INSQ_7ScaleInELST_0EEESU_EEEEEENS4_6LayoutINS5_IJSB_SB_SB_EEENS5_IJNSA_ILi0EEESZ_SZ_EEEEENS5_IJNS4_10UnderscoreES12_S12_EEEEENS4_23SM90_TMA_LOAD_MULTICASTENS4_14ComposedLayoutINS4_7SwizzleILi2ELi4ELi3EEENS4_18smem_ptr_flag_bitsILi8EEENSX_INS5_IJNSA_ILi8EEESH_EEENS5_IJSH_SB_EEEEEEEvNS4_8identityENS4_13SM90_TMA_LOADES1F_vS1G_EENS_8epilogue10collective18CollectiveEpilogueINS1J_23Sm100TmaWarpSpecializedILi4ELi2ELi64ELb0ELb0EEEJSI_NS5_IJNSX_ISF_SB_EENSX_ISH_SB_EEEEESJ_SK_SJ_SK_NS1J_6fusion15FusionCallbacksIS1N_NS1R_17LinearCombinationISJ_fSJ_fLNS_15FloatRoundStyleE2EEESI_S1Q_JEEENS4_5SM1004TMEM4LOAD26SM100_TMEM_LOAD_32dp32b64xES1H_S1F_NS4_39AutoVectorizingCopyWithAssumedAlignmentILi128EEENS4_14SM90_TMA_STOREES1F_S22_S22_EEEvvEEEEvNT_6ParamsE:
        .type           _ZN7cutlass13device_kernelINS_4gemm6kernel13GemmUniversalIN4cute5tupleIJiiiiEEENS1_10collective13CollectiveMmaINS1_35MainloopSm100TmaUmmaWarpSpecializedILi4ELi2ELi2ENS5_IJNS4_1CILi1EEENSA_ILi2EEESB_EEEEENS5_IJNSA_ILi128EEENSA_ILi256EEENSA_ILi64EEEEEENS_12float_e4m3_tENS5_IJlSB_lEEESJ_SK_NS4_8TiledMMAINS4_8MMA_AtomIJNS4_10MMA_TraitsINS4_19SM100_MMA_F8F6F4_SSEJSJ_SJ_fSF_SG_NS4_17integral_constantINS4_4UMMA5MajorELSR_0EEESS_NSP_INSQ_7ScaleInELST_0EEESU_EEEEEENS4_6LayoutINS5_IJSB_SB_SB_EEENS5_IJNSA_ILi0EEESZ_SZ_EEEEENS5_IJNS4_10UnderscoreES12_S12_EEEEENS4_23SM90_TMA_LOAD_MULTICASTENS4_14ComposedLayoutINS4_7SwizzleILi2ELi4ELi3EEENS4_18smem_ptr_flag_bitsILi8EEENSX_INS5_IJNSA_ILi8EEESH_EEENS5_IJSH_SB_EEEEEEEvNS4_8identityENS4_13SM90_TMA_LOADES1F_vS1G_EENS_8epilogue10collective18CollectiveEpilogueINS1J_23Sm100TmaWarpSpecializedILi4ELi2ELi64ELb0ELb0EEEJSI_NS5_IJNSX_ISF_SB_EENSX_ISH_SB_EEEEESJ_SK_SJ_SK_NS1J_6fusion15FusionCallbacksIS1N_NS1R_17LinearCombinationISJ_fSJ_fLNS_15FloatRoundStyleE2EEESI_S1Q_JEEENS4_5SM1004TMEM4LOAD26SM100_TMEM_LOAD_32dp32b64xES1H_S1F_NS4_39AutoVectorizingCopyWithAssumedAlignmentILi128EEENS4_14SM90_TMA_STOREES1F_S22_S22_EEEvvEEEEvNT_6ParamsE,@function
        .size           _ZN7cutlass13device_kernelINS_4gemm6kernel13GemmUniversalIN4cute5tupleIJiiiiEEENS1_10collective13CollectiveMmaINS1_35MainloopSm100TmaUmmaWarpSpecializedILi4ELi2ELi2ENS5_IJNS4_1CILi1EEENSA_ILi2EEESB_EEEEENS5_IJNSA_ILi128EEENSA_ILi256EEENSA_ILi64EEEEEENS_12float_e4m3_tENS5_IJlSB_lEEESJ_SK_NS4_8TiledMMAINS4_8MMA_AtomIJNS4_10MMA_TraitsINS4_19SM100_MMA_F8F6F4_SSEJSJ_SJ_fSF_SG_NS4_17integral_constantINS4_4UMMA5MajorELSR_0EEESS_NSP_INSQ_7ScaleInELST_0EEESU_EEEEEENS4_6LayoutINS5_IJSB_SB_SB_EEENS5_IJNSA_ILi0EEESZ_SZ_EEEEENS5_IJNS4_10UnderscoreES12_S12_EEEEENS4_23SM90_TMA_LOAD_MULTICASTENS4_14ComposedLayoutINS4_7SwizzleILi2ELi4ELi3EEENS4_18smem_ptr_flag_bitsILi8EEENSX_INS5_IJNSA_ILi8EEESH_EEENS5_IJSH_SB_EEEEEEEvNS4_8identityENS4_13SM90_TMA_LOADES1F_vS1G_EENS_8epilogue10collective18CollectiveEpilogueINS1J_23Sm100TmaWarpSpecializedILi4ELi2ELi64ELb0ELb0EEEJSI_NS5_IJNSX_ISF_SB_EENSX_ISH_SB_EEEEESJ_SK_SJ_SK_NS1J_6fusion15FusionCallbacksIS1N_NS1R_17LinearCombinationISJ_fSJ_fLNS_15FloatRoundStyleE2EEESI_S1Q_JEEENS4_5SM1004TMEM4LOAD26SM100_TMEM_LOAD_32dp32b64xES1H_S1F_NS4_39AutoVectorizingCopyWithAssumedAlignmentILi128EEENS4_14SM90_TMA_STOREES1F_S22_S22_EEEvvEEEEvNT_6ParamsE,(.L_x_174 - _ZN7cutlass13device_kernelINS_4gemm6kernel13GemmUniversalIN4cute5tupleIJiiiiEEENS1_10collective13CollectiveMmaINS1_35MainloopSm100TmaUmmaWarpSpecializedILi4ELi2ELi2ENS5_IJNS4_1CILi1EEENSA_ILi2EEESB_EEEEENS5_IJNSA_ILi128EEENSA_ILi256EEENSA_ILi64EEEEEENS_12float_e4m3_tENS5_IJlSB_lEEESJ_SK_NS4_8TiledMMAINS4_8MMA_AtomIJNS4_10MMA_TraitsINS4_19SM100_MMA_F8F6F4_SSEJSJ_SJ_fSF_SG_NS4_17integral_constantINS4_4UMMA5MajorELSR_0EEESS_NSP_INSQ_7ScaleInELST_0EEESU_EEEEEENS4_6LayoutINS5_IJSB_SB_SB_EEENS5_IJNSA_ILi0EEESZ_SZ_EEEEENS5_IJNS4_10UnderscoreES12_S12_EEEEENS4_23SM90_TMA_LOAD_MULTICASTENS4_14ComposedLayoutINS4_7SwizzleILi2ELi4ELi3EEENS4_18smem_ptr_flag_bitsILi8EEENSX_INS5_IJNSA_ILi8EEESH_EEENS5_IJSH_SB_EEEEEEEvNS4_8identityENS4_13SM90_TMA_LOADES1F_vS1G_EENS_8epilogue10collective18CollectiveEpilogueINS1J_23Sm100TmaWarpSpecializedILi4ELi2ELi64ELb0ELb0EEEJSI_NS5_IJNSX_ISF_SB_EENSX_ISH_SB_EEEEESJ_SK_SJ_SK_NS1J_6fusion15FusionCallbacksIS1N_NS1R_17LinearCombinationISJ_fSJ_fLNS_15FloatRoundStyleE2EEESI_S1Q_JEEENS4_5SM1004TMEM4LOAD26SM100_TMEM_LOAD_32dp32b64xES1H_S1F_NS4_39AutoVectorizingCopyWithAssumedAlignmentILi128EEENS4_14SM90_TMA_STOREES1F_S22_S22_EEEvvEEEEvNT_6ParamsE)
        .other          _ZN7cutlass13device_kernelINS_4gemm6kernel13GemmUniversalIN4cute5tupleIJiiiiEEENS1_10collective13CollectiveMmaINS1_35MainloopSm100TmaUmmaWarpSpecializedILi4ELi2ELi2ENS5_IJNS4_1CILi1EEENSA_ILi2EEESB_EEEEENS5_IJNSA_ILi128EEENSA_ILi256EEENSA_ILi64EEEEEENS_12float_e4m3_tENS5_IJlSB_lEEESJ_SK_NS4_8TiledMMAINS4_8MMA_AtomIJNS4_10MMA_TraitsINS4_19SM100_MMA_F8F6F4_SSEJSJ_SJ_fSF_SG_NS4_17integral_constantINS4_4UMMA5MajorELSR_0EEESS_NSP_INSQ_7ScaleInELST_0EEESU_EEEEEENS4_6LayoutINS5_IJSB_SB_SB_EEENS5_IJNSA_ILi0EEESZ_SZ_EEEEENS5_IJNS4_10UnderscoreES12_S12_EEEEENS4_23SM90_TMA_LOAD_MULTICASTENS4_14ComposedLayoutINS4_7SwizzleILi2ELi4ELi3EEENS4_18smem_ptr_flag_bitsILi8EEENSX_INS5_IJNSA_ILi8EEESH_EEENS5_IJSH_SB_EEEEEEEvNS4_8identityENS4_13SM90_TMA_LOADES1F_vS1G_EENS_8epilogue10collective18CollectiveEpilogueINS1J_23Sm100TmaWarpSpecializedILi4ELi2ELi64ELb0ELb0EEEJSI_NS5_IJNSX_ISF_SB_EENSX_ISH_SB_EEEEESJ_SK_SJ_SK_NS1J_6fusion15FusionCallbacksIS1N_NS1R_17LinearCombinationISJ_fSJ_fLNS_15FloatRoundStyleE2EEESI_S1Q_JEEENS4_5SM1004TMEM4LOAD26SM100_TMEM_LOAD_32dp32b64xES1H_S1F_NS4_39AutoVectorizingCopyWithAssumedAlignmentILi128EEENS4_14SM90_TMA_STOREES1F_S22_S22_EEEvvEEEEvNT_6ParamsE,@"STO_CUDA_ENTRY STV_DEFAULT"
_ZN7cutlass13device_kernelINS_4gemm6kernel13GemmUniversalIN4cute5tupleIJiiiiEEENS1_10collective13CollectiveMmaINS1_35MainloopSm100TmaUmmaWarpSpecializedILi4ELi2ELi2ENS5_IJNS4_1CILi1EEENSA_ILi2EEESB_EEEEENS5_IJNSA_ILi128EEENSA_ILi256EEENSA_ILi64EEEEEENS_12float_e4m3_tENS5_IJlSB_lEEESJ_SK_NS4_8TiledMMAINS4_8MMA_AtomIJNS4_10MMA_TraitsINS4_19SM100_MMA_F8F6F4_SSEJSJ_SJ_fSF_SG_NS4_17integral_constantINS4_4UMMA5MajorELSR_0EEESS_NSP_INSQ_7ScaleInELST_0EEESU_EEEEEENS4_6LayoutINS5_IJSB_SB_SB_EEENS5_IJNSA_ILi0EEESZ_SZ_EEEEENS5_IJNS4_10UnderscoreES12_S12_EEEEENS4_23SM90_TMA_LOAD_MULTICASTENS4_14ComposedLayoutINS4_7SwizzleILi2ELi4ELi3EEENS4_18smem_ptr_flag_bitsILi8EEENSX_INS5_IJNSA_ILi8EEESH_EEENS5_IJSH_SB_EEEEEEEvNS4_8identityENS4_13SM90_TMA_LOADES1F_vS1G_EENS_8epilogue10collective18CollectiveEpilogueINS1J_23Sm100TmaWarpSpecializedILi4ELi2ELi64ELb0ELb0EEEJSI_NS5_IJNSX_ISF_SB_EENSX_ISH_SB_EEEEESJ_SK_SJ_SK_NS1J_6fusion15FusionCallbacksIS1N_NS1R_17LinearCombinationISJ_fSJ_fLNS_15FloatRoundStyleE2EEESI_S1Q_JEEENS4_5SM1004TMEM4LOAD26SM100_TMEM_LOAD_32dp32b64xES1H_S1F_NS4_39AutoVectorizingCopyWithAssumedAlignmentILi128EEENS4_14SM90_TMA_STOREES1F_S22_S22_EEEvvEEEEvNT_6ParamsE:
[----:B------:R-:W1:Y:S01]  /*0000*/  LDC R1, c[0x0][0x37c] ;  /* 0x0000df00ff017b82 */ /* 0x000e620000000800 */
[----:B------:R-:W2:Y:S01]  /*0010*/  S2R R170, SR_TID.X ;  /* 0x0000000000aa7919 */ /* 0x000ea20000002100 */
[----:B------:R-:W3:Y:S01]  /*0020*/  LDCU.64 UR8, c[0x0][0x890] ;  /* 0x00011200ff0877ac */ /* 0x000ee20008000a00 */
[----:B------:R-:W-:Y:S02]  /*0030*/  PRMT R158, RZ, 0x7610, R158 ;  /* 0x00007610ff9e7816 */ /* 0x000fe4000000009e */
[----:B------:R-:W-:Y:S01]  /*0040*/  ELECT P3, URZ, PT ;  /* 0x0000000000ff782f */ /* 0x000fe20003860000 */
[----:B---3--:R-:W-:-:S04]  /*0050*/  UISETP.NE.U32.AND UP0, UPT, UR8, URZ, UPT ;  /* 0x000000ff0800728c */ /* 0x008fc8000bf05070 */
[----:B------:R-:W-:Y:S01]  /*0060*/  UISETP.NE.AND.EX UP0, UPT, UR9, URZ, UPT, UP0 ;  /* 0x000000ff0900728c */ /* 0x000fe2000bf05300 */
[----:B--2---:R-:W-:-:S05]  /*0070*/  SHF.R.U32.HI R159, RZ, 0x5, R170 ;  /* 0x00000005ff9f7819 */ /* 0x004fca00000116aa */
[----:B------:R-:W2:Y:S02]  /*0080*/  SHFL.IDX PT, R0, R159, RZ, 0x1f ;  /* 0x00001fff9f007589 */ /* 0x000ea400000e0000 */
[----:B--2---:R-:W-:Y:S01]  /*0090*/  R2UR UR17, R0 ;  /* 0x00000000001172ca */ /* 0x004fe200000e0000 */
[----:B-1----:R-:W-:-:S14]  /*00a0*/  BRA.U UP0, `(.L_x_0) ;  /* 0x0000000100307547 */ /* 0x002fdc000b800000 */
[----:B------:R-:W1:Y:S02]  /*00b0*/  LDCU.64 UR4, c[0x0][0x888] ;  /* 0x00011100ff0477ac */ /* 0x000e640008000a00 */
[----:B-1----:R-:W-:-:S04]  /*00c0*/  UISETP.NE.U32.AND UP0, UPT, UR4, URZ, UPT ;  /* 0x000000ff0400728c */ /* 0x002fc8000bf05070 */
[----:B------:R-:W-:-:S09]  /*00d0*/  UISETP.NE.AND.EX UP0, UPT, UR5, URZ, UPT, UP0 ;  /* 0x000000ff0500728c */ /* 0x000fd2000bf05300 */
[----:B------:R-:W-:Y:S05]  /*00e0*/  BRA.U !UP0, `(.L_x_1) ;  /* 0x0000000108147547 */ /* 0x000fea000b800000 */
[----:B------:R-:W1:Y:S01]  /*00f0*/  LDC.64 R2, c[0x0][0x888] ;  /* 0x00022200ff027b82 */ /* 0x000e620000000a00 */
[----:B------:R-:W1:Y:S02]  /*0100*/  LDCU.64 UR4, c[0x0][0x358] ;  /* 0x00006b00ff0477ac */ /* 0x000e640008000a00 */
[----:B-1----:R1:W5:Y:S01]  /*0110*/  LDG.E R73, desc[UR4][R2.64] ;  /* 0x0000000402497981 */ /* 0x002362000c1e1900 */
[----:B------:R-:W-:Y:S01]  /*0120*/  HFMA2 R158, -RZ, RZ, 0, 5.9604644775390625e-08 ;  /* 0x00000001ff9e7431 */ /* 0x000fe200000001ff */
[----:B------:R-:W-:Y:S05]  /*0130*/  BRA `(.L_x_0) ;  /* 0x00000000000c7947 */ /* 0x000fea0003800000 */
.L_x_1:
[----:B------:R-:W1:Y:S01]  /*0140*/  LDCU UR4, c[0x0][0x880] ;  /* 0x00011000ff0477ac */ /* 0x000e620008000800 */
[----:B------:R-:W-:Y:S01]  /*0150*/  HFMA2 R158, -RZ, RZ, 0, 5.9604644775390625e-08 ;  /* 0x00000001ff9e7431 */ /* 0x000fe200000001ff */
[----:B-1----:R-:W-:-:S07]  /*0160*/  MOV R73, UR4 ;  /* 0x0000000400497c02 */ /* 0x002fce0008000f00 */
.L_x_0:
[----:B------:R-:W2:Y:S02]  /*0170*/  LDCU.64 UR4, c[0x0][0x8b0] ;  /* 0x00011600ff0477ac */ /* 0x000ea40008000a00 */
[----:B--2---:R-:W-:-:S04]  /*0180*/  UISETP.NE.U32.AND UP0, UPT, UR4, URZ, UPT ;  /* 0x000000ff0400728c */ /* 0x004fc8000bf05070 */
[----:B------:R-:W-:-:S09]  /*0190*/  UISETP.NE.AND.EX UP0, UPT, UR5, URZ, UPT, UP0 ;  /* 0x000000ff0500728c */ /* 0x000fd2000bf05300 */
[----:B------:R-:W-:Y:S05]  /*01a0*/  BRA.U UP0, `(.L_x_2) ;  /* 0x0000000100287547 */ /* 0x000fea000b800000 */
[----:B------:R-:W2:Y:S02]  /*01b0*/  LDCU.64 UR4, c[0x0][0x8a8] ;  /* 0x00011500ff0477ac */ /* 0x000ea40008000a00 */
[----:B--2---:R-:W-:-:S04]  /*01c0*/  UISETP.NE.U32.AND UP0, UPT, UR4, URZ, UPT ;  /* 0x000000ff0400728c */ /* 0x004fc8000bf05070 */
[----:B------:R-:W-:-:S09]  /*01d0*/  UISETP.NE.AND.EX UP0, UPT, UR5, URZ, UPT, UP0 ;  /* 0x000000ff0500728c */ /* 0x000fd2000bf05300 */
[----:B------:R-:W-:Y:S05]  /*01e0*/  BRA.U !UP0, `(.L_x_3) ;  /* 0x0000000108107547 */ /* 0x000fea000b800000 */
[----:B------:R-:W2:Y:S01]  /*01f0*/  LDC.64 R70, c[0x0][0x8a8] ;  /* 0x00022a00ff467b82 */ /* 0x000ea20000000a00 */
[----:B------:R-:W2:Y:S02]  /*0200*/  LDCU.64 UR4, c[0x0][0x358] ;  /* 0x00006b00ff0477ac */ /* 0x000ea40008000a00 */
[----:B--2---:R2:W5:Y:S01]  /*0210*/  LDG.E R70, desc[UR4][R70.64] ;  /* 0x0000000446467981 */ /* 0x004562000c1e1900 */
[----:B------:R-:W-:Y:S05]  /*0220*/  BRA `(.L_x_2) ;  /* 0x0000000000087947 */ /* 0x000fea0003800000 */
.L_x_3:
[----:B------:R-:W2:Y:S02]  /*0230*/  LDCU UR4, c[0x0][0x8a0] ;  /* 0x00011400ff0477ac */ /* 0x000ea40008000800 */
[----:B--2---:R-:W-:Y:S02]  /*0240*/  MOV R70, UR4 ;  /* 0x0000000400467c02 */ /* 0x004fe40008000f00 */
.L_x_2:
[----:B------:R-:W-:Y:S01]  /*0250*/  IMAD.U32 R0, RZ, RZ, UR17 ;  /* 0x00000011ff007e24 */ /* 0x000fe2000f8e00ff */
[----:B------:R-:W-:Y:S04]  /*0260*/  BSSY.RECONVERGENT B0, `(.L_x_4) ;  /* 0x000000c000007945 */ /* 0x000fe80003800200 */
[C---:B------:R-:W-:Y:S02]  /*0270*/  ISETP.NE.OR P1, PT, R0.reuse, 0x1, !P3 ;  /* 0x000000010000780c */ /* 0x040fe40005f25670 */
[----:B------:R-:W-:-:S11]  /*0280*/  ISETP.NE.OR P0, PT, R0, 0x3, !P3 ;  /* 0x000000030000780c */ /* 0x000fd60005f05670 */
[----:B------:R-:W-:Y:S05]  /*0290*/  @P1 BRA `(.L_x_5) ;  /* 0x0000000000201947 */ /* 0x000fea0003800000 */
[----:B------:R-:W3:Y:S02]  /*02a0*/  LDCU.64 UR4, c[0x0][0x348] ;  /* 0x00006900ff0477ac */ /* 0x000ee40008000a00 */
[----:B---3--:R-:W-:Y:S02]  /*02b0*/  UIADD3 UR6, UP1, UPT, UR4, 0x80, URZ ;  /* 0x0000008004067890 */ /* 0x008fe4000ff3e0ff */
[----:B------:R-:W-:Y:S02]  /*02c0*/  UIADD3 UR4, UP0, UPT, UR4, 0x180, URZ ;  /* 0x0000018004047890 */ /* 0x000fe4000ff1e0ff */
[----:B------:R-:W-:Y:S02]  /*02d0*/  UIADD3.X UR7, UPT, UPT, URZ, UR5, URZ, UP1, !UPT ;  /* 0x00000005ff077290 */ /* 0x000fe40008ffe4ff */
[----:B------:R-:W-:-:S07]  /*02e0*/  UIADD3.X UR5, UPT, UPT, URZ, UR5, URZ, UP0, !UPT ;  /* 0x00000005ff057290 */ /* 0x000fce00087fe4ff */
[----:B------:R3:W-:Y:S02]  /*02f0*/  UTMACCTL.PF [UR6] ;  /* 0x00000000060079b9 */ /* 0x0007e40008040000 */
[----:B------:R3:W-:Y:S02]  /*0300*/  UTMACCTL.PF [UR4] ;  /* 0x00000000040079b9 */ /* 0x0007e40008040000 */
[----:B---3--:R-:W-:Y:S01]  /*0310*/  NOP ;  /* 0x0000000000007918 */ /* 0x008fe20000000000 */
.L_x_5:
[----:B------:R-:W-:Y:S05]  /*0320*/  BSYNC.RECONVERGENT B0 ;  /* 0x0000000000007941 */ /* 0x000fea0003800200 */
.L_x_4:
[----:B------:R-:W-:Y:S04]  /*0330*/  BSSY.RECONVERGENT B0, `(.L_x_6) ;  /* 0x000000a000007945 */ /* 0x000fe80003800200 */
        /* <DEDUP_REMOVED lines=9> */
.L_x_7:
[----:B------:R-:W-:Y:S05]  /*03d0*/  BSYNC.RECONVERGENT B0 ;  /* 0x0000000000007941 */ /* 0x000fea0003800200 */
.L_x_6:
[----:B------:R-:W3:Y:S01]  /*03e0*/  LDCU.64 UR4, c[0x0][0x888] ;  /* 0x00011100ff0477ac */ /* 0x000ee20008000a00 */
[----:B------:R-:W-:Y:S02]  /*03f0*/  UISETP.EQ.U32.AND UP1, UPT, UR8, URZ, UPT ;  /* 0x000000ff0800728c */ /* 0x000fe4000bf22070 */
[----:B------:R-:W-:Y:S02]  /*0400*/  UPLOP3.LUT UP3, UPT, UPT, UPT, UPT, 0x80, 0x8 ;  /* 0x000000000008789c */ /* 0x000fe40003f6f070 */
[----:B---3--:R-:W-:-:S04]  /*0410*/  UISETP.NE.U32.AND UP0, UPT, UR4, URZ, UPT ;  /* 0x000000ff0400728c */ /* 0x008fc8000bf05070 */
[----:B------:R-:W-:-:S04]  /*0420*/  UISETP.NE.AND.EX UP0, UPT, UR5, URZ, UPT, UP0 ;  /* 0x000000ff0500728c */ /* 0x000fc8000bf05300 */
[----:B------:R-:W-:-:S04]  /*0430*/  UISETP.EQ.OR.EX UP2, UPT, UR9, URZ, !UP0, UP1 ;  /* 0x000000ff0900728c */ /* 0x000fc8000c742710 */
[----:B------:R-:W-:-:S06]  /*0440*/  UP2UR UR4, UPR, URZ, 0x4 ;  /* 0x00000004ff047883 */ /* 0x000fcc0008000000 */
[----:B------:R-:W-:Y:S01]  /*0450*/  MOV R161, UR4 ;  /* 0x0000000400a17c02 */ /* 0x000fe20008000f00 */
[----:B------:R-:W-:Y:S06]  /*0460*/  BRA.U !UP2, `(.L_x_8) ;  /* 0x000000010a207547 */ /* 0x000fec000b800000 */
[----:B------:R-:W-:Y:S01]  /*0470*/  UISETP.NE.U32.AND UP1, UPT, UR8, URZ, UPT ;  /* 0x000000ff0800728c */ /* 0x000fe2000bf25070 */
[----:B-----5:R-:W-:Y:S01]  /*0480*/  FSETP.NEU.AND P0, PT, R73, RZ, PT ;  /* 0x000000ff4900720b */ /* 0x020fe20003f0d000 */
[----:B------:R-:W-:Y:S02]  /*0490*/  USEL UR4, URZ, 0xffffffff, UP0 ;  /* 0xffffffffff047887 */ /* 0x000fe40008000000 */
[----:B------:R-:W-:-:S10]  /*04a0*/  UISETP.NE.AND.EX UP1, UPT, UR9, URZ, UPT, UP1 ;  /* 0x000000ff0900728c */ /* 0x000fd4000bf25310 */
[----:B------:R-:W-:Y:S01]  /*04b0*/  VOTEU.ANY UP0, P0 ;  /* 0x0000000000ff7886 */ /* 0x000fe20000000100 */
[----:B------:R-:W-:-:S04]  /*04c0*/  @!UP1 USEL UR4, URZ, 0xffffffff, UP0 ;  /* 0xffffffffff049887 */ /* 0x000fc80008000000 */
[----:B------:R-:W-:-:S04]  /*04d0*/  ULOP3.LUT UR4, UR4, 0x1, URZ, 0xc0, !UPT ;  /* 0x0000000104047892 */ /* 0x000fc8000f8ec0ff */
[----:B------:R-:W-:-:S11]  /*04e0*/  UISETP.NE.U32.AND UP3, UPT, UR4, 0x1, UPT ;  /* 0x000000010400788c */ /* 0x000fd6000bf65070 */
.L_x_8:
[----:B-1----:R-:W1:Y:S01]  /*04f0*/  SHFL.IDX PT, R2, R159, RZ, 0x1f ;  /* 0x00001fff9f027589 */ /* 0x002e6200000e0000 */
[----:B------:R-:W-:-:S04]  /*0500*/  UISETP.NE.AND UP0, UPT, UR17, 0x2, UPT ;  /* 0x000000021100788c */ /* 0x000fc8000bf05270 */
[----:B------:R-:W-:Y:S01]  /*0510*/  USEL UR48, URZ, 0x1, UP0 ;  /* 0x00000001ff307887 */ /* 0x000fe20008000000 */
[----:B-1----:R-:W-:-:S13]  /*0520*/  ISETP.NE.AND P0, PT, R2, RZ, PT ;  /* 0x000000ff0200720c */ /* 0x002fda0003f05270 */
[----:B------:R-:W-:Y:S05]  /*0530*/  @P0 BRA `(.L_x_9) ;  /* 0x0000000000580947 */ /* 0x000fea0003800000 */
[----:B------:R-:W1:Y:S01]  /*0540*/  S2UR UR4, SR_CgaCtaId ;  /* 0x00000000000479c3 */ /* 0x000e620000008800 */
[----:B------:R-:W-:Y:S01]  /*0550*/  UMOV UR5, 0x400 ;  /* 0x0000040000057882 */ /* 0x000fe20000000000 */
[----:B------:R-:W-:Y:S01]  /*0560*/  UMOV UR8, 0x1 ;  /* 0x0000000100087882 */ /* 0x000fe20000000000 */
[----:B------:R-:W-:Y:S01]  /*0570*/  UMOV UR6, 0x2 ;  /* 0x0000000200067882 */ /* 0x000fe20000000000 */
[----:B------:R-:W-:-:S04]  /*0580*/  UIADD3 UR8, UPT, UPT, -UR8, 0x100000, URZ ;  /* 0x0010000008087890 */ /* 0x000fc8000fffe1ff */
[----:B------:R-:W-:Y:S02]  /*0590*/  USHF.L.U32 UR9, UR8, 0xb, URZ ;  /* 0x0000000b08097899 */ /* 0x000fe400080006ff */
[----:B------:R-:W-:Y:S02]  /*05a0*/  USHF.L.U32 UR8, UR8, 0x1, URZ ;  /* 0x0000000108087899 */ /* 0x000fe400080006ff */
[----:B------:R-:W-:-:S04]  /*05b0*/  UIADD3 UR6, UPT, UPT, -UR6, 0x100000, URZ ;  /* 0x0010000006067890 */ /* 0x000fc8000fffe1ff */
[----:B------:R-:W-:Y:S02]  /*05c0*/  USHF.L.U32 UR7, UR6, 0xb, URZ ;  /* 0x0000000b06077899 */ /* 0x000fe400080006ff */
[----:B------:R-:W-:Y:S01]  /*05d0*/  USHF.L.U32 UR6, UR6, 0x1, URZ ;  /* 0x0000000106067899 */ /* 0x000fe200080006ff */
[----:B------:R-:W-:Y:S01]  /*05e0*/  ELECT P0, URZ, PT ;  /* 0x0000000000ff782f */ /* 0x000fe20003800000 */
[----:B-1----:R-:W-:Y:S01]  /*05f0*/  ULEA UR4, UR4, UR5, 0x18 ;  /* 0x0000000504047291 */ /* 0x002fe2000f8ec0ff */
[----:B------:R-:W1:Y:S11]  /*0600*/  FENCE.VIEW.ASYNC.S ;  /* 0x00000000000073c6 */ /* 0x000e760000000000 */
[----:B-1----:R1:W3:Y:S01]  /*0610*/  SYNCS.EXCH.64 URZ, [UR4], UR8 ;  /* 0x0000000804ff75b2 */ /* 0x0022e20008000100 */
[----:B------:R1:W4:Y:S01]  /*0620*/  SYNCS.EXCH.64 URZ, [UR4+0x20], UR6 ;  /* 0x0000200604ff75b2 */ /* 0x0003220008000100 */
[----:B------:R1:W1:Y:S01]  /*0630*/  SYNCS.EXCH.64 URZ, [UR4+0x8], UR8 ;  /* 0x0000080804ff75b2 */ /* 0x0002620008000100 */
[----:B------:R1:W1:Y:S01]  /*0640*/  SYNCS.EXCH.64 URZ, [UR4+0x28], UR6 ;  /* 0x0000280604ff75b2 */ /* 0x0002620008000100 */
[----:B------:R1:W1:Y:S01]  /*0650*/  SYNCS.EXCH.64 URZ, [UR4+0x10], UR8 ;  /* 0x0000100804ff75b2 */ /* 0x0002620008000100 */
[----:B------:R1:W1:Y:S01]  /*0660*/  SYNCS.EXCH.64 URZ, [UR4+0x30], UR6 ;  /* 0x0000300604ff75b2 */ /* 0x0002620008000100 */
[----:B------:R1:W1:Y:S01]  /*0670*/  SYNCS.EXCH.64 URZ, [UR4+0x18], UR8 ;  /* 0x0000180804ff75b2 */ /* 0x0002620008000100 */
[----:B------:R1:W1:Y:S01]  /*0680*/  SYNCS.EXCH.64 URZ, [UR4+0x38], UR6 ;  /* 0x0000380604ff75b2 */ /* 0x0002620008000100 */
[----:B------:R-:W-:Y:S01]  /*0690*/  NOP ;  /* 0x0000000000007918 */ /* 0x000fe20000000000 */
.L_x_9:
[----:B------:R-:W2:Y:S01]  /*06a0*/  SHFL.IDX PT, R2, R159, RZ, 0x1f ;  /* 0x00001fff9f027589 */ /* 0x000ea200000e0000 */
[----:B------:R-:W-:Y:S01]  /*06b0*/  NOP ;  /* 0x0000000000007918 */ /* 0x000fe20000000000 */
[----:B--2---:R-:W-:-:S13]  /*06c0*/  ISETP.NE.AND P0, PT, R2, 0x1, PT ;  /* 0x000000010200780c */ /* 0x004fda0003f05270 */
[----:B------:R-:W-:Y:S05]  /*06d0*/  @P0 BRA `(.L_x_10) ;  /* 0x0000000000580947 */ /* 0x000fea0003800000 */
[----:B-1----:R-:W1:Y:S01]  /*06e0*/  S2UR UR4, SR_CgaCtaId ;  /* 0x00000000000479c3 */ /* 0x002e620000008800 */
        /* <DEDUP_REMOVED lines=12> */
[----:B-1----:R2:W1:Y:S01]  /*07b0*/  SYNCS.EXCH.64 URZ, [UR4+0x40], UR8 ;  /* 0x0000400804ff75b2 */ /* 0x0024620008000100 */
[----:B------:R2:W1:Y:S01]  /*07c0*/  SYNCS.EXCH.64 URZ, [UR4+0x60], UR6 ;  /* 0x0000600604ff75b2 */ /* 0x0004620008000100 */
[----:B------:R2:W1:Y:S01]  /*07d0*/  SYNCS.EXCH.64 URZ, [UR4+0x48], UR8 ;  /* 0x0000480804ff75b2 */ /* 0x0004620008000100 */
[----:B------:R2:W1:Y:S01]  /*07e0*/  SYNCS.EXCH.64 URZ, [UR4+0x68], UR6 ;  /* 0x0000680604ff75b2 */ /* 0x0004620008000100 */
[----:B------:R2:W1:Y:S01]  /*07f0*/  SYNCS.EXCH.64 URZ, [UR4+0x50], UR8 ;  /* 0x0000500804ff75b2 */ /* 0x0004620008000100 */
[----:B------:R2:W1:Y:S01]  /*0800*/  SYNCS.EXCH.64 URZ, [UR4+0x70], UR6 ;  /* 0x0000700604ff75b2 */ /* 0x0004620008000100 */
[----:B------:R2:W1:Y:S01]  /*0810*/  SYNCS.EXCH.64 URZ, [UR4+0x58], UR8 ;  /* 0x0000580804ff75b2 */ /* 0x0004620008000100 */
[----:B------:R2:W1:Y:S02]  /*0820*/  SYNCS.EXCH.64 URZ, [UR4+0x78], UR6 ;  /* 0x0000780604ff75b2 */ /* 0x0004640008000100 */
[----:B--2---:R-:W-:Y:S01]  /*0830*/  NOP ;  /* 0x0000000000007918 */ /* 0x004fe20000000000 */
.L_x_10:
[----:B------:R-:W2:Y:S01]  /*0840*/  SHFL.IDX PT, R2, R159, RZ, 0x1f ;  /* 0x00001fff9f027589 */ /* 0x000ea200000e0000 */
[----:B------:R-:W-:Y:S01]  /*0850*/  NOP ;  /* 0x0000000000007918 */ /* 0x000fe20000000000 */
[----:B--2---:R-:W-:-:S13]  /*0860*/  ISETP.NE.AND P0, PT, R2, 0x3, PT ;  /* 0x000000030200780c */ /* 0x004fda0003f05270 */
[----:B------:R-:W-:Y:S05]  /*0870*/  @P0 BRA `(.L_x_11) ;  /* 0x0000000000300947 */ /* 0x000fea0003800000 */
[----:B-1----:R-:W1:Y:S01]  /*0880*/  S2UR UR6, SR_CgaCtaId ;  /* 0x00000000000679c3 */ /* 0x002e620000008800 */
[----:B------:R-:W-:Y:S01]  /*0890*/  UMOV UR4, 0x400 ;  /* 0x0000040000047882 */ /* 0x000fe20000000000 */
[----:B------:R-:W-:Y:S01]  /*08a0*/  UMOV UR5, 0x20 ;  /* 0x0000002000057882 */ /* 0x000fe20000000000 */
[----:B------:R-:W-:Y:S01]  /*08b0*/  ELECT P0, URZ, PT ;  /* 0x0000000000ff782f */ /* 0x000fe20003800000 */
[----:B-1----:R-:W-:Y:S02]  /*08c0*/  ULEA UR6, UR6, UR4, 0x18 ;  /* 0x0000000406067291 */ /* 0x002fe4000f8ec0ff */
[----:B------:R-:W-:-:S04]  /*08d0*/  UIADD3 UR4, UPT, UPT, -UR5, 0x100000, URZ ;  /* 0x0010000005047890 */ /* 0x000fc8000fffe1ff */
[----:B------:R-:W-:Y:S02]  /*08e0*/  USHF.L.U32 UR5, UR4, 0xb, URZ ;  /* 0x0000000b04057899 */ /* 0x000fe400080006ff */
[----:B------:R-:W-:Y:S01]  /*08f0*/  USHF.L.U32 UR4, UR4, 0x1, URZ ;  /* 0x0000000104047899 */ /* 0x000fe200080006ff */
[----:B------:R-:W1:Y:S11]  /*0900*/  FENCE.VIEW.ASYNC.S ;  /* 0x00000000000073c6 */ /* 0x000e760000000000 */
[----:B-1----:R2:W1:Y:S01]  /*0910*/  SYNCS.EXCH.64 URZ, [UR6+0x80], UR4 ;  /* 0x0000800406ff75b2 */ /* 0x0024620008000100 */
[----:B------:R2:W1:Y:S02]  /*0920*/  SYNCS.EXCH.64 URZ, [UR6+0x88], UR4 ;  /* 0x0000880406ff75b2 */ /* 0x0004640008000100 */
[----:B--2---:R-:W-:Y:S01]  /*0930*/  NOP ;  /* 0x0000000000007918 */ /* 0x004fe20000000000 */
.L_x_11:
[----:B------:R-:W2:Y:S01]  /*0940*/  SHFL.IDX PT, R2, R159, RZ, 0x1f ;  /* 0x00001fff9f027589 */ /* 0x000ea200000e0000 */
[----:B------:R-:W-:Y:S01]  /*0950*/  NOP ;  /* 0x0000000000007918 */ /* 0x000fe20000000000 */
[----:B--2---:R-:W-:-:S13]  /*0960*/  ISETP.NE.AND P0, PT, R2, 0x4, PT ;  /* 0x000000040200780c */ /* 0x004fda0003f05270 */
[----:B------:R-:W-:Y:S05]  /*0970*/  @P0 BRA `(.L_x_12) ;  /* 0x00000000004c0947 */ /* 0x000fea0003800000 */
[----:B-1----:R-:W1:Y:S01]  /*0980*/  S2UR UR6, SR_CgaCtaId ;  /* 0x00000000000679c3 */ /* 0x002e620000008800 */
[----:B------:R-:W-:Y:S01]  /*0990*/  UMOV UR4, 0x1e0 ;  /* 0x000001e000047882 */ /* 0x000fe20000000000 */
[----:B------:R-:W-:Y:S01]  /*09a0*/  UMOV UR5, 0x400 ;  /* 0x0000040000057882 */ /* 0x000fe20000000000 */
[----:B------:R-:W-:Y:S01]  /*09b0*/  USEL UR4, UR4, 0x1a0, UP3 ;  /* 0x000001a004047887 */ /* 0x000fe20009800000 */
[----:B------:R-:W-:Y:S01]  /*09c0*/  UMOV UR8, 0x1 ;  /* 0x0000000100087882 */ /* 0x000fe20000000000 */
[----:B------:R-:W-:Y:S01]  /*09d0*/  ELECT P0, URZ, PT ;  /* 0x0000000000ff782f */ /* 0x000fe20003800000 */
[----:B------:R-:W-:-:S04]  /*09e0*/  UIADD3 UR8, UPT, UPT, -UR8, 0x100000, URZ ;  /* 0x0010000008087890 */ /* 0x000fc8000fffe1ff */
[----:B------:R-:W-:Y:S02]  /*09f0*/  USHF.L.U32 UR9, UR8, 0xb, URZ ;  /* 0x0000000b08097899 */ /* 0x000fe400080006ff */
[----:B------:R-:W-:Y:S02]  /*0a00*/  USHF.L.U32 UR8, UR8, 0x1, URZ ;  /* 0x0000000108087899 */ /* 0x000fe400080006ff */
[----:B-1----:R-:W-:Y:S02]  /*0a10*/  ULEA UR6, UR6, UR5, 0x18 ;  /* 0x0000000506067291 */ /* 0x002fe4000f8ec0ff */
[----:B------:R-:W-:-:S04]  /*0a20*/  UIADD3 UR4, UPT, UPT, -UR4, 0x100000, URZ ;  /* 0x0010000004047890 */ /* 0x000fc8000fffe1ff */
[----:B------:R-:W-:Y:S02]  /*0a30*/  USHF.L.U32 UR5, UR4, 0xb, URZ ;  /* 0x0000000b04057899 */ /* 0x000fe400080006ff */
[----:B------:R-:W-:Y:S01]  /*0a40*/  USHF.L.U32 UR4, UR4, 0x1, URZ ;  /* 0x0000000104047899 */ /* 0x000fe200080006ff */
[----:B------:R-:W1:Y:S03]  /*0a50*/  FENCE.VIEW.ASYNC.S ;  /* 0x00000000000073c6 */ /* 0x000e660000000000 */
[----:B-1----:R2:W1:Y:S08]  /*0a60*/  SYNCS.EXCH.64 URZ, [UR6+0x90], UR8 ;  /* 0x0000900806ff75b2 */ /* 0x0024700008000100 */
[----:B------:R2:W1:Y:S01]  /*0a70*/  SYNCS.EXCH.64 URZ, [UR6+0xa0], UR4 ;  /* 0x0000a00406ff75b2 */ /* 0x0004620008000100 */
[----:B------:R2:W1:Y:S01]  /*0a80*/  SYNCS.EXCH.64 URZ, [UR6+0x98], UR8 ;  /* 0x0000980806ff75b2 */ /* 0x0004620008000100 */
[----:B------:R2:W1:Y:S02]  /*0a90*/  SYNCS.EXCH.64 URZ, [UR6+0xa8], UR4 ;  /* 0x0000a80406ff75b2 */ /* 0x0004640008000100 */
[----:B--2---:R-:W-:Y:S01]  /*0aa0*/  NOP ;  /* 0x0000000000007918 */ /* 0x004fe20000000000 */
.L_x_12:
        /* <DEDUP_REMOVED lines=20> */
[----:B------:R2:W1:Y:S02]  /*0bf0*/  SYNCS.EXCH.64 URZ, [UR4+0xc8], UR6 ;  /* 0x0000c80604ff75b2 */ /* 0x0004640008000100 */
[----:B--2---:R-:W-:Y:S01]  /*0c00*/  NOP ;  /* 0x0000000000007918 */ /* 0x004fe20000000000 */
.L_x_13:
[----:B------:R-:W2:Y:S01]  /*0c10*/  SHFL.IDX PT, R2, R159, RZ, 0x1f ;  /* 0x00001fff9f027589 */ /* 0x000ea200000e0000 */
[----:B------:R-:W-:Y:S01]  /*0c20*/  NOP ;  /* 0x0000000000007918 */ /* 0x000fe20000000000 */
[----:B--2---:R-:W-:-:S13]  /*0c30*/  ISETP.NE.AND P0, PT, R2, 0x3, PT ;  /* 0x000000030200780c */ /* 0x004fda0003f05270 */
[----:B------:R-:W-:Y:S05]  /*0c40*/  @P0 BRA `(.L_x_14) ;  /* 0x0000000000380947 */ /* 0x000fea0003800000 */
[----:B------:R-:W2:Y:S01]  /*0c50*/  S2UR UR5, SR_CgaCtaId ;  /* 0x00000000000579c3 */ /* 0x000ea20000008800 */
[----:B-1----:R-:W-:Y:S01]  /*0c60*/  UMOV UR4, 0x400 ;  /* 0x0000040000047882 */ /* 0x002fe20000000000 */
[----:B------:R-:W-:Y:S01]  /*0c70*/  UMOV UR6, 0x20 ;  /* 0x0000002000067882 */ /* 0x000fe20000000000 */
[----:B------:R-:W-:Y:S01]  /*0c80*/  ELECT P0, URZ, PT ;  /* 0x0000000000ff782f */ /* 0x000fe20003800000 */
[----:B------:R-:W-:-:S04]  /*0c90*/  UIADD3 UR6, UPT, UPT, -UR6, 0x100000, URZ ;  /* 0x0010000006067890 */ /* 0x000fc8000fffe1ff */
[----:B------:R-:W-:Y:S02]  /*0ca0*/  USHF.L.U32 UR7, UR6, 0xb, URZ ;  /* 0x0000000b06077899 */ /* 0x000fe400080006ff */
[----:B------:R-:W-:Y:S02]  /*0cb0*/  USHF.L.U32 UR6, UR6, 0x1, URZ ;  /* 0x0000000106067899 */ /* 0x000fe400080006ff */
[----:B--2---:R-:W-:Y:S01]  /*0cc0*/  ULEA UR4, UR5, UR4, 0x18 ;  /* 0x0000000405047291 */ /* 0x004fe2000f8ec0ff */
[----:B------:R-:W1:Y:S11]  /*0cd0*/  FENCE.VIEW.ASYNC.S ;  /* 0x00000000000073c6 */ /* 0x000e760000000000 */
[----:B-1----:R2:W1:Y:S01]  /*0ce0*/  SYNCS.EXCH.64 URZ, [UR4+0xd0], UR6 ;  /* 0x0000d00604ff75b2 */ /* 0x0024620008000100 */
[----:B------:R2:W1:Y:S01]  /*0cf0*/  SYNCS.EXCH.64 URZ, [UR4+0xe0], UR6 ;  /* 0x0000e00604ff75b2 */ /* 0x0004620008000100 */
[----:B------:R2:W1:Y:S01]  /*0d00*/  SYNCS.EXCH.64 URZ, [UR4+0xd8], UR6 ;  /* 0x0000d80604ff75b2 */ /* 0x0004620008000100 */
[----:B------:R2:W1:Y:S02]  /*0d10*/  SYNCS.EXCH.64 URZ, [UR4+0xe8], UR6 ;  /* 0x0000e80604ff75b2 */ /* 0x0004640008000100 */
[----:B--2---:R-:W-:Y:S01]  /*0d20*/  NOP ;  /* 0x0000000000007918 */ /* 0x004fe20000000000 */
.L_x_14:
[----:B-1----:R-:W1:Y:S01]  /*0d30*/  LDCU UR4, c[0x0][0x36c] ;  /* 0x00006d80ff0477ac */ /* 0x002e620008000800 */
[----:B------:R-:W-:Y:S01]  /*0d40*/  ISETP.NE.OR P3, PT, R0, 0x2, !P3 ;  /* 0x000000020000780c */ /* 0x000fe20005f65670 */
[----:B------:R-:W-:Y:S01]  /*0d50*/  NOP ;  /* 0x0000000000007918 */ /* 0x000fe20000000000 */
[----:B------:R-:W-:Y:S01]  /*0d60*/  LOP3.LUT R0, R170, 0x1f, RZ, 0xc0, !PT ;  /* 0x0000001faa007812 */ /* 0x000fe200078ec0ff */
[----:B------:R-:W-:Y:S02]  /*0d70*/  UISETP.NE.AND UP4, UPT, UR17, URZ, UPT ;  /* 0x000000ff1100728c */ /* 0x000fe4000bf85270 */
[----:B-1----:R-:W-:-:S09]  /*0d80*/  UISETP.EQ.U32.AND UP5, UPT, UR4, 0x1, UPT ;  /* 0x000000010400788c */ /* 0x002fd2000bfa2070 */
[----:B------:R-:W-:Y:S05]  /*0d90*/  BRA.U !UP5, `(.L_x_15) ;  /* 0x000000010d087547 */ /* 0x000fea000b800000 */
[----:B---34-:R-:W-:Y:S01]  /*0da0*/  UCGABAR_ARV ;  /* 0x00000000000079c7 */ /* 0x018fe20008000000 */
[----:B------:R-:W-:Y:S05]  /*0db0*/  BRA `(.L_x_16) ;  /* 0x0000000000047947 */ /* 0x000fea0003800000 */
.L_x_15:
[----:B---34-:R-:W-:Y:S01]  /*0dc0*/  NOP ;  /* 0x0000000000007918 */ /* 0x018fe20000000000 */
.L_x_16:
[----:B------:R-:W1:Y:S01]  /*0dd0*/  S2UR UR7, SR_CTAID.X ;  /* 0x00000000000779c3 */ /* 0x000e620000002500 */
[----:B------:R-:W-:-:S05]  /*0de0*/  CS2R.32 R160, SR_CgaSize ;  /* 0x0000000000a07805 */ /* 0x000fca0000008a00 */
[----:B------:R-:W-:-:S05]  /*0df0*/  IMAD R160, R160, -0xa0, RZ ;  /* 0xffffff60a0a07824 */ /* 0x000fca00078e02ff */
[----:B------:R-:W-:-:S14]  /*0e00*/  R2UR UR5, R160 ;  /* 0x00000000a00572ca */ /* 0x000fdc00000e0000 */
[----:B------:R-:W2:Y:S01]  /*0e10*/  LDCU UR5, c[0x0][UR5+0x2b0] ;  /* 0x00005600050577ac */ /* 0x000ea20008000800 */
[----:B------:R-:W-:-:S05]  /*0e20*/  CS2R.32 R160, SR_CgaSize ;  /* 0x0000000000a07805 */ /* 0x000fca0000008a00 */
[----:B------:R-:W-:-:S05]  /*0e30*/  IMAD R160, R160, -0xa0, RZ ;  /* 0xffffff60a0a07824 */ /* 0x000fca00078e02ff */
[----:B------:R-:W-:-:S14]  /*0e40*/  R2UR UR4, R160 ;  /* 0x00000000a00472ca */ /* 0x000fdc00000e0000 */
[----:B------:R-:W3:Y:S01]  /*0e50*/  LDCU UR4, c[0x0][UR4+0x2b4] ;  /* 0x00005680040477ac */ /* 0x000ee20008000800 */
[----:B------:R-:W4:Y:S01]  /*0e60*/  S2UR UR8, SR_CTAID.Y ;  /* 0x00000000000879c3 */ /* 0x000f220000002600 */
[----:B------:R-:W-:-:S05]  /*0e70*/  CS2R.32 R160, SR_CgaSize ;  /* 0x0000000000a07805 */ /* 0x000fca0000008a00 */
[----:B------:R-:W-:-:S05]  /*0e80*/  IMAD R160, R160, -0xa0, RZ ;  /* 0xffffff60a0a07824 */ /* 0x000fca00078e02ff */
[----:B------:R-:W-:-:S14]  /*0e90*/  R2UR UR9, R160 ;  /* 0x00000000a00972ca */ /* 0x000fdc00000e0000 */
[----:B------:R-:W3:Y:S01]  /*0ea0*/  LDCU UR9, c[0x0][UR9+0x2a0] ;  /* 0x00005400090977ac */ /* 0x000ee20008000800 */
[----:B------:R-:W4:Y:S01]  /*0eb0*/  LDCU UR21, c[0x0][0xb24] ;  /* 0x00016480ff1577ac */ /* 0x000f220008000800 */
[----:B------:R-:W3:Y:S01]  /*0ec0*/  S2UR UR10, SR_CgaCtaId ;  /* 0x00000000000a79c3 */ /* 0x000ee20000008800 */
[----:B------:R-:W-:-:S05]  /*0ed0*/  CS2R.32 R160, SR_CgaSize ;  /* 0x0000000000a07805 */ /* 0x000fca0000008a00 */
[----:B------:R-:W-:-:S05]  /*0ee0*/  IMAD R160, R160, -0xa0, RZ ;  /* 0xffffff60a0a07824 */ /* 0x000fca00078e02ff */
[----:B------:R-:W-:-:S14]  /*0ef0*/  R2UR UR59, R160 ;  /* 0x00000000a03b72ca */ /* 0x000fdc00000e0000 */
[----:B------:R-:W3:Y:S01]  /*0f00*/  LDCU UR59, c[0x0][UR59+0x2a4] ;  /* 0x000054803b3b77ac */ /* 0x000ee20008000800 */
[----:B------:R-:W3:Y:S01]  /*0f10*/  LDCU UR42, c[0x0][0xb24] ;  /* 0x00016480ff2a77ac */ /* 0x000ee20008000800 */
[----:B-1----:R-:W-:Y:S01]  /*0f20*/  I2FP.F32.U32 R3, UR7 ;  /* 0x0000000700037c45 */ /* 0x002fe20008201000 */
[----:B------:R-:W1:Y:S01]  /*0f30*/  S2UR UR36, SR_CTAID.Z ;  /* 0x00000000002479c3 */ /* 0x000e620000002700 */
[----:B------:R-:W1:Y:S03]  /*0f40*/  LDCU UR27, c[0x0][0xb30] ;  /* 0x00016600ff1b77ac */ /* 0x000e660008000800 */
[----:B--2---:R-:W-:Y:S01]  /*0f50*/  FMUL R3, R3, UR5 ;  /* 0x0000000503037c20 */ /* 0x004fe20008400000 */
[----:B------:R-:W-:Y:S01]  /*0f60*/  UMOV UR16, UR7 ;  /* 0x0000000700107c82 */ /* 0x000fe20008000000 */
[----:B----4-:R-:W-:Y:S01]  /*0f70*/  UISETP.GE.AND UP2, UPT, UR21, 0x1, UPT ;  /* 0x000000011500788c */ /* 0x010fe2000bf46270 */
[----:B------:R-:W-:Y:S01]  /*0f80*/  I2FP.F32.U32 R2, UR8 ;  /* 0x0000000800027c45 */ /* 0x000fe20008201000 */
[----:B------:R-:W-:-:S02]  /*0f90*/  UMOV UR20, UR8 ;  /* 0x0000000800147c82 */ /* 0x000fc40008000000 */
[----:B------:R-:W2:Y:S02]  /*0fa0*/  F2I.U32.TRUNC.NTZ R3, R3 ;  /* 0x0000000300037305 */ /* 0x000ea4000020f000 */
[----:B---3--:R-:W-:Y:S01]  /*0fb0*/  FMUL R2, R2, UR4 ;  /* 0x0000000402027c20 */ /* 0x008fe20008400000 */
[----:B------:R-:W-:-:S05]  /*0fc0*/  USHF.L.U32 UR28, UR10, 0xc, URZ ;  /* 0x0000000c0a1c7899 */ /* 0x000fca00080006ff */
[----:B------:R-:W3:Y:S01]  /*0fd0*/  F2I.U32.TRUNC.NTZ R2, R2 ;  /* 0x0000000200027305 */ /* 0x000ee2000020f000 */
[----:B--2---:R-:W-:Y:S02]  /*0fe0*/  R2UR UR4, R3 ;  /* 0x00000000030472ca */ /* 0x004fe400000e0000 */
[----:B---3--:R-:W-:Y:S02]  /*0ff0*/  R2UR UR6, R2 ;  /* 0x00000000020672ca */ /* 0x008fe400000e0000 */
[----:B------:R-:W-:-:S09]  /*1000*/  PRMT R2, RZ, 0x7610, R2 ;  /* 0x00007610ff027816 */ /* 0x000fd20000000002 */
[----:B------:R-:W-:-:S04]  /*1010*/  UIADD3 UR5, UPT, UPT, -UR4, URZ, URZ ;  /* 0x000000ff04057290 */ /* 0x000fc8000fffe1ff */
[----:B------:R-:W-:Y:S02]  /*1020*/  UIMAD UR5, UR9, UR5, UR7 ;  /* 0x00000005090572a4 */ /* 0x000fe4000f8e0207 */
[----:B------:R-:W-:-:S04]  /*1030*/  UIADD3 UR4, UPT, UPT, -UR6, URZ, URZ ;  /* 0x000000ff06047290 */ /* 0x000fc8000fffe1ff */
[----:B------:R-:W-:Y:S01]  /*1040*/  IMAD.U32 R160, RZ, RZ, UR5 ;  /* 0x00000005ffa07e24 */ /* 0x000fe2000f8e00ff */
[----:B------:R-:W-:Y:S01]  /*1050*/  UIMAD UR59, UR59, UR4, UR8 ;  /* 0x000000043b3b72a4 */ /* 0x000fe2000f8e0208 */
[----:B-1----:R-:W-:Y:S11]  /*1060*/  BRA.U UP4, `(.L_x_17) ;  /* 0x0000000104287547 */ /* 0x002ff6000b800000 */
[----:B------:R-:W-:Y:S01]  /*1070*/  R2UR UR4, R160 ;  /* 0x00000000a00472ca */ /* 0x000fe200000e0000 */
[----:B------:R-:W-:Y:S02]  /*1080*/  UISETP.NE.AND UP0, UPT, UR59, URZ, UPT ;  /* 0x000000ff3b00728c */ /* 0x000fe4000bf05270 */
[----:B------:R-:W-:-:S10]  /*1090*/  UISETP.NE.AND UP1, UPT, UR59, 0x1, UPT ;  /* 0x000000013b00788c */ /* 0x000fd4000bf25270 */
[----:B------:R-:W-:-:S04]  /*10a0*/  UISETP.EQ.OR UP0, UPT, UR4, URZ, !UP0 ;  /* 0x000000ff0400728c */ /* 0x000fc8000c702670 */
[----:B------:R-:W-:Y:S02]  /*10b0*/  USEL UR5, URZ, 0x1, !UP0 ;  /* 0x00000001ff057887 */ /* 0x000fe4000c000000 */
[----:B------:R-:W-:Y:S02]  /*10c0*/  UISETP.NE.AND UP0, UPT, UR4, URZ, UPT ;  /* 0x000000ff0400728c */ /* 0x000fe4000bf05270 */
[----:B------:R-:W-:-:S04]  /*10d0*/  USEL UR4, URZ, 0x2, UP1 ;  /* 0x00000002ff047887 */ /* 0x000fc80008800000 */
[----:B------:R-:W-:-:S04]  /*10e0*/  USEL UR4, UR4, 0x2, UP0 ;  /* 0x0000000204047887 */ /* 0x000fc80008000000 */
[----:B------:R-:W-:-:S06]  /*10f0*/  UIADD3 UR4, UPT, UPT, UR5, UR4, URZ ;  /* 0x0000000405047290 */ /* 0x000fcc000fffe0ff */
[----:B------:R-:W-:Y:S02]  /*1100*/  MOV R2, UR4 ;  /* 0x0000000400027c02 */ /* 0x000fe40008000f00 */
.L_x_17:
[----:B------:R-:W-:Y:S05]  /*1110*/  BRA.U !UP2, `(.L_x_18) ;  /* 0x000000010ad47547 */ /* 0x000fea000b800000 */
[----:B------:R-:W1:Y:S01]  /*1120*/  LDCU.128 UR12, c[0x0][0xb10] ;  /* 0x00016200ff0c77ac */ /* 0x000e620008000c00 */
[----:B------:R-:W2:Y:S01]  /*1130*/  LDCU UR6, c[0x0][0x370] ;  /* 0x00006e00ff0677ac */ /* 0x000ea20008000800 */
[----:B------:R-:W3:Y:S01]  /*1140*/  LDCU UR5, c[0x0][0x374] ;  /* 0x00006e80ff0577ac */ /* 0x000ee20008000800 */
[----:B------:R-:W4:Y:S01]  /*1150*/  LDCU UR26, c[0x0][0xb0c] ;  /* 0x00016180ff1a77ac */ /* 0x000f220008000800 */
[----:B------:R-:W4:Y:S01]  /*1160*/  LDCU UR4, c[0x0][0xb20] ;  /* 0x00016400ff0477ac */ /* 0x000f220008000800 */
[----:B------:R-:W4:Y:S01]  /*1170*/  LDCU.64 UR8, c[0x0][0xb28] ;  /* 0x00016500ff0877ac */ /* 0x000f220008000a00 */
[----:B-1----:R-:W-:Y:S02]  /*1180*/  UISETP.NE.AND UP0, UPT, UR14, 0x1, UPT ;  /* 0x000000010e00788c */ /* 0x002fe4000bf05270 */
[----:B---3--:R-:W-:Y:S02]  /*1190*/  UIMAD.WIDE.U32 UR10, UR5, UR15, URZ ;  /* 0x0000000f050a72a5 */ /* 0x008fe4000f8e00ff */
[----:B--2---:R-:W-:-:S02]  /*11a0*/  UIMAD.WIDE.U32 UR22, UR6, UR12, URZ ;  /* 0x0000000c061672a5 */ /* 0x004fc4000f8e00ff */
[----:B----4-:R-:W-:Y:S02]  /*11b0*/  UISETP.NE.AND UP1, UPT, UR26, 0x1, UPT ;  /* 0x000000011a00788c */ /* 0x010fe4000bf25270 */
[----:B------:R-:W-:Y:S01]  /*11c0*/  UISETP.NE.AND UP2, UPT, UR21, 0x1, UPT ;  /* 0x000000011500788c */ /* 0x000fe2000bf45270 */
[----:B------:R-:W-:Y:S02]  /*11d0*/  UMOV UR10, UR11 ;  /* 0x0000000b000a7c82 */ /* 0x000fe40008000000 */
[----:B------:R-:W-:Y:S01]  /*11e0*/  UMOV UR22, UR23 ;  /* 0x0000001700167c82 */ /* 0x000fe20008000000 */
[----:B------:R-:W-:Y:S02]  /*11f0*/  @UP0 USHF.R.U32.HI UR5, URZ, UR4, UR10 ;  /* 0x00000004ff050299 */ /* 0x000fe4000801160a */
[----:B------:R-:W-:Y:S02]  /*1200*/  UIMAD.WIDE.U32 UR24, UR20, UR15, URZ ;  /* 0x0000000f141872a5 */ /* 0x000fe4000f8e00ff */
[----:B------:R-:W-:-:S02]  /*1210*/  UIMAD.WIDE.U32 UR10, UR5, UR8, URZ ;  /* 0x00000008050a72a5 */ /* 0x000fc4000f8e00ff */
[----:B------:R-:W-:Y:S02]  /*1220*/  @UP1 USHF.R.U32.HI UR6, URZ, UR13, UR22 ;  /* 0x0000000dff061299 */ /* 0x000fe40008011616 */
[----:B------:R-:W-:Y:S02]  /*1230*/  UIMAD.WIDE.U32 UR18, UR16, UR12, URZ ;  /* 0x0000000c101272a5 */ /* 0x000fe4000f8e00ff */
[----:B------:R-:W-:Y:S01]  /*1240*/  UIMAD.WIDE.U32 UR22, UR6, UR8, URZ ;  /* 0x00000008061672a5 */ /* 0x000fe2000f8e00ff */
[----:B------:R-:W-:Y:S01]  /*1250*/  UMOV UR24, UR25 ;  /* 0x0000001900187c82 */ /* 0x000fe20008000000 */
[----:B------:R-:W-:Y:S01]  /*1260*/  UMOV UR10, UR11 ;  /* 0x0000000b000a7c82 */ /* 0x000fe20008000000 */
[----:B------:R-:W-:Y:S02]  /*1270*/  USHF.R.U32.HI UR24, URZ, UR4, UR24 ;  /* 0x00000004ff187299 */ /* 0x000fe40008011618 */
[----:B------:R-:W-:Y:S02]  /*1280*/  @UP2 USHF.R.U32.HI UR5, URZ, UR9, UR10 ;  /* 0x00000009ff052299 */ /* 0x000fe4000801160a */
[----:B------:R-:W-:Y:S01]  /*1290*/  UMOV UR7, UR23 ;  /* 0x0000001700077c82 */ /* 0x000fe20008000000 */
[----:B------:R-:W-:Y:S01]  /*12a0*/  UMOV UR18, UR19 ;  /* 0x0000001300127c82 */ /* 0x000fe20008000000 */
[----:B------:R-:W-:-:S02]  /*12b0*/  @UP2 USHF.R.U32.HI UR6, URZ, UR9, UR7 ;  /* 0x00000009ff062299 */ /* 0x000fc40008011607 */
[----:B------:R-:W-:Y:S02]  /*12c0*/  USHF.R.U32.HI UR18, URZ, UR13, UR18 ;  /* 0x0000000dff127299 */ /* 0x000fe40008011612 */
[----:B------:R-:W-:Y:S02]  /*12d0*/  USEL UR4, UR20, UR24, !UP0 ;  /* 0x0000001814047287 */ /* 0x000fe4000c000000 */
[----:B------:R-:W-:Y:S02]  /*12e0*/  UIMAD UR7, UR5, UR21, URZ ;  /* 0x00000015050772a4 */ /* 0x000fe4000f8e02ff */
[----:B------:R-:W-:Y:S02]  /*12f0*/  USEL UR5, UR16, UR18, !UP1 ;  /* 0x0000001210057287 */ /* 0x000fe4000c800000 */
[----:B------:R-:W-:Y:S02]  /*1300*/  UIMAD UR12, UR6, UR21, URZ ;  /* 0x00000015060c72a4 */ /* 0x000fe4000f8e02ff */
[----:B------:R-:W-:-:S02]  /*1310*/  UISETP.GE.AND UP0, UPT, UR4, UR7, UPT ;  /* 0x000000070400728c */ /* 0x000fc4000bf06270 */
[----:B------:R-:W-:Y:S02]  /*1320*/  UIMAD.WIDE.U32 UR10, UR4, UR8, URZ ;  /* 0x00000008040a72a5 */ /* 0x000fe4000f8e00ff */
[----:B------:R-:W-:Y:S02]  /*1330*/  UISETP.GE.OR UP0, UPT, UR5, UR12, UP0 ;  /* 0x0000000c0500728c */ /* 0x000fe40008706670 */
[----:B------:R-:W-:Y:S02]  /*1340*/  UIMAD.WIDE.U32 UR12, UR5, UR8, URZ ;  /* 0x00000008050c72a5 */ /* 0x000fe4000f8e00ff */
[----:B------:R-:W-:Y:S01]  /*1350*/  UIADD3 UR10, UPT, UPT, -UR4, URZ, URZ ;  /* 0x000000ff040a7290 */ /* 0x000fe2000fffe1ff */
[----:B------:R-:W-:Y:S01]  /*1360*/  UMOV UR8, UR11 ;  /* 0x0000000b00087c82 */ /* 0x000fe20008000000 */
[----:B------:R-:W-:Y:S02]  /*1370*/  UIADD3 UR11, UPT, UPT, -UR5, URZ, URZ ;  /* 0x000000ff050b7290 */ /* 0x000fe4000fffe1ff */
[----:B------:R-:W-:-:S03]  /*1380*/  USHF.R.U32.HI UR8, URZ, UR9, UR8 ;  /* 0x00000009ff087299 */ /* 0x000fc60008011608 */
[----:B------:R-:W-:Y:S01]  /*1390*/  @!UP0 UMOV UR7, UR13 ;  /* 0x0000000d00078c82 */ /* 0x000fe20008000000 */
[----:B------:R-:W-:Y:S02]  /*13a0*/  UIMAD UR20, UR14, UR10, UR20 ;  /* 0x0000000a0e1472a4 */ /* 0x000fe4000f8e0214 */
[----:B------:R-:W-:Y:S02]  /*13b0*/  USEL UR8, UR4, UR8, !UP2 ;  /* 0x0000000804087287 */ /* 0x000fe4000d000000 */
[----:B------:R-:W-:Y:S02]  /*13c0*/  @!UP0 USHF.R.U32.HI UR7, URZ, UR9, UR7 ;  /* 0x00000009ff078299 */ /* 0x000fe40008011607 */
[----:B------:R-:W-:Y:S02]  /*13d0*/  UIADD3 UR9, UPT, UPT, -UR8, URZ, URZ ;  /* 0x000000ff08097290 */ /* 0x000fe4000fffe1ff */
[----:B------:R-:W-:Y:S02]  /*13e0*/  @!UP0 USEL UR7, UR5, UR7, !UP2 ;  /* 0x0000000705078287 */ /* 0x000fe4000d000000 */
[----:B------:R-:W-:-:S02]  /*13f0*/  UIMAD UR9, UR21, UR9, UR4 ;  /* 0x00000009150972a4 */ /* 0x000fc4000f8e0204 */
[----:B------:R-:W-:Y:S02]  /*1400*/  @!UP0 UIADD3 UR8, UPT, UPT, UR8, -UR7, URZ ;  /* 0x8000000708088290 */ /* 0x000fe4000fffe0ff */
[----:B------:R-:W-:Y:S02]  /*1410*/  @!UP0 UIMAD UR6, UR9, UR6, UR7 ;  /* 0x00000006090682a4 */ /* 0x000fe4000f8e0207 */
[----:B------:R-:W-:Y:S02]  /*1420*/  @!UP0 UIMAD UR4, UR8, UR21, UR5 ;  /* 0x00000015080482a4 */ /* 0x000fe4000f8e0205 */
[----:B------:R-:W-:Y:S02]  /*1430*/  UIMAD UR16, UR26, UR11, UR16 ;  /* 0x0000000b1a1072a4 */ /* 0x000fe4000f8e0210 */
[----:B------:R-:W-:Y:S01]  /*1440*/  UIMAD UR20, UR4, UR14, UR20 ;  /* 0x0000000e041472a4 */ /* 0x000fe2000f8e0214 */
[----:B------:R-:W-:Y:S02]  /*1450*/  @!UP0 UMOV UR5, UR6 ;  /* 0x0000000600058c82 */ /* 0x000fe40008000000 */
[----:B------:R-:W-:-:S12]  /*1460*/  UIMAD UR16, UR5, UR26, UR16 ;  /* 0x0000001a051072a4 */ /* 0x000fd8000f8e0210 */
.L_x_18:
[----:B------:R-:W-:Y:S02]  /*1470*/  UISETP.NE.AND UP1, UPT, UR27, 0x1, UPT ;  /* 0x000000011b00788c */ /* 0x000fe4000bf25270 */
[----:B------:R-:W-:Y:S02]  /*1480*/  UISETP.NE.AND UP0, UPT, UR17, 0x2, UPT ;  /* 0x000000021100788c */ /* 0x000fe4000bf05270 */
[----:B------:R-:W-:-:S05]  /*1490*/  ULOP3.LUT UR28, UR28, 0x1000, URZ, 0xc0, !UPT ;  /* 0x000010001c1c7892 */ /* 0x000fca000f8ec0ff */
[----:B------:R-:W-:Y:S07]  /*14a0*/  BRA.U UP1, `(.L_x_19) ;  /* 0x0000000101447547 */ /* 0x000fee000b800000 */
[----:B------:R-:W1:Y:S01]  /*14b0*/  LDCU.128 UR8, c[0x0][0xb10] ;  /* 0x00016200ff0877ac */ /* 0x000e620008000c00 */
[----:B------:R-:W2:Y:S01]  /*14c0*/  LDCU UR12, c[0x0][0xb0c] ;  /* 0x00016180ff0c77ac */ /* 0x000ea20008000800 */
[----:B------:R-:W3:Y:S01]  /*14d0*/  LDCU UR13, c[0x0][0xb20] ;  /* 0x00016400ff0d77ac */ /* 0x000ee20008000800 */
[----:B-1----:R-:W-:Y:S02]  /*14e0*/  UIMAD.WIDE.U32 UR6, UR16, UR8, URZ ;  /* 0x00000008100672a5 */ /* 0x002fe4000f8e00ff */
[----:B------:R-:W-:Y:S02]  /*14f0*/  UIMAD.WIDE.U32 UR4, UR20, UR11, URZ ;  /* 0x0000000b140472a5 */ /* 0x000fe4000f8e00ff */
[----:B--2---:R-:W-:Y:S02]  /*1500*/  UISETP.NE.AND UP2, UPT, UR12, 0x1, UPT ;  /* 0x000000010c00788c */ /* 0x004fe4000bf45270 */
[----:B------:R-:W-:Y:S01]  /*1510*/  UISETP.NE.AND UP1, UPT, UR10, 0x1, UPT ;  /* 0x000000010a00788c */ /* 0x000fe2000bf25270 */
[----:B------:R-:W-:-:S02]  /*1520*/  UMOV UR6, UR7 ;  /* 0x0000000700067c82 */ /* 0x000fc40008000000 */
[----:B------:R-:W-:Y:S01]  /*1530*/  UMOV UR4, UR5 ;  /* 0x0000000500047c82 */ /* 0x000fe20008000000 */
[----:B------:R-:W-:Y:S02]  /*1540*/  USHF.R.U32.HI UR6, URZ, UR9, UR6 ;  /* 0x00000009ff067299 */ /* 0x000fe40008011606 */
[----:B---3--:R-:W-:Y:S02]  /*1550*/  USHF.R.U32.HI UR4, URZ, UR13, UR4 ;  /* 0x0000000dff047299 */ /* 0x008fe40008011604 */
[----:B------:R-:W-:Y:S02]  /*1560*/  USEL UR5, UR16, UR6, !UP2 ;  /* 0x0000000610057287 */ /* 0x000fe4000d000000 */
[----:B------:R-:W-:-:S04]  /*1570*/  USEL UR4, UR20, UR4, !UP1 ;  /* 0x0000000414047287 */ /* 0x000fc8000c800000 */
[----:B------:R-:W-:Y:S02]  /*1580*/  UIADD3 UR6, UPT, UPT, UR5, -UR4, URZ ;  /* 0x8000000405067290 */ /* 0x000fe4000fffe0ff */
[----:B------:R-:W-:Y:S02]  /*1590*/  UIADD3 UR4, UPT, UPT, -UR5, UR4, URZ ;  /* 0x0000000405047290 */ /* 0x000fe4000fffe1ff */
[----:B------:R-:W-:Y:S02]  /*15a0*/  UIMAD UR20, UR6, UR10, UR20 ;  /* 0x0000000a061472a4 */ /* 0x000fe4000f8e0214 */
[----:B------:R-:W-:-:S12]  /*15b0*/  UIMAD UR16, UR4, UR12, UR16 ;  /* 0x0000000c041072a4 */ /* 0x000fd8000f8e0210 */
.L_x_19:
[----:B------:R-:W-:Y:S05]  /*15c0*/  BRA.U !UP5, `(.L_x_20) ;  /* 0x000000010d0c7547 */ /* 0x000fea000b800000 */
[----:B------:R-:W-:Y:S01]  /*15d0*/  UCGABAR_WAIT ;  /* 0x0000000000007dc7 */ /* 0x000fe20008000000 */
[----:B------:R-:W-:Y:S01]  /*15e0*/  CCTL.IVALL ;  /* 0x00000000ff00798f */ /* 0x000fe20002000000 */
[----:B------:R-:W-:Y:S05]  /*15f0*/  BRA `(.L_x_21) ;  /* 0x0000000000047947 */ /* 0x000fea0003800000 */
.L_x_20:
[----:B------:R-:W-:Y:S06]  /*1600*/  BAR.SYNC.DEFER_BLOCKING 0x0 ;  /* 0x0000000000007b1d */ /* 0x000fec0000010000 */
.L_x_21:
[----:B------:R-:W-:Y:S05]  /*1610*/  BRA.U UP0, `(.L_x_22) ;  /* 0x0000001100b87547 */ /* 0x000fea000b800000 */
[----:B------:R-:W1:Y:S01]  /*1620*/  LDCU UR6, c[0x0][0x38c] ;  /* 0x00007180ff0677ac */ /* 0x000e620008000800 */
[----:B------:R-:W2:Y:S01]  /*1630*/  S2UR UR8, SR_CgaCtaId ;  /* 0x00000000000879c3 */ /* 0x000ea20000008800 */
[----:B------:R-:W-:Y:S01]  /*1640*/  PLOP3.LUT P1, PT, PT, PT, UP3, 0x80, 0x8 ;  /* 0x000000000008781c */ /* 0x000fe20003f2f038 */
[----:B------:R-:W-:Y:S01]  /*1650*/  IMAD.MOV.U32 R12, RZ, RZ, 0x1 ;  /* 0x00000001ff0c7424 */ /* 0x000fe200078e00ff */
[----:B------:R-:W-:Y:S01]  /*1660*/  UMOV UR7, 0x400 ;  /* 0x0000040000077882 */ /* 0x000fe20000000000 */
[----:B------:R-:W-:Y:S01]  /*1670*/  UISETP.NE.AND UP1, UPT, UR17, URZ, UPT ;  /* 0x000000ff1100728c */ /* 0x000fe2000bf25270 */
[----:B------:R-:W-:Y:S02]  /*1680*/  ISETP.EQ.OR P2, PT, R0, RZ, P3 ;  /* 0x000000ff0000720c */ /* 0x000fe40001f42670 */
[----:B------:R-:W-:Y:S02]  /*1690*/  CS2R R10, SRZ ;  /* 0x00000000000a7805 */ /* 0x000fe4000001ff00 */
[----:B------:R-:W-:Y:S01]  /*16a0*/  PLOP3.LUT P1, PT, P1, PT, PT, 0x8, 0x80 ;  /* 0x000000000080781c */ /* 0x000fe20000f2e170 */
[----:B------:R-:W-:Y:S01]  /*16b0*/  IMAD.MOV.U32 R9, RZ, RZ, RZ ;  /* 0x000000ffff097224 */ /* 0x000fe200078e00ff */
[----:B------:R-:W3:Y:S01]  /*16c0*/  LDCU UR40, c[0x0][0x370] ;  /* 0x00006e00ff2877ac */ /* 0x000ee20008000800 */
[----:B------:R-:W-:Y:S01]  /*16d0*/  IMAD.MOV.U32 R8, RZ, RZ, 0x1 ;  /* 0x00000001ff087424 */ /* 0x000fe200078e00ff */
[----:B------:R-:W4:Y:S01]  /*16e0*/  LDCU.64 UR26, c[0x0][0x348] ;  /* 0x00006900ff1a77ac */ /* 0x000f220008000a00 */
[----:B-1----:R-:W-:-:S02]  /*16f0*/  UIADD3 UR5, UPT, UPT, UR6, 0x3f, URZ ;  /* 0x0000003f06057890 */ /* 0x002fc4000fffe0ff */
[----:B------:R-:W-:Y:S02]  /*1700*/  USHF.R.U32.HI UR45, URZ, 0x6, UR28 ;  /* 0x00000006ff2d7899 */ /* 0x000fe4000801161c */
[----:B------:R-:W-:Y:S02]  /*1710*/  USHF.R.S32.HI UR4, URZ, 0x1f, UR5 ;  /* 0x0000001fff047899 */ /* 0x000fe40008011405 */
[----:B------:R-:W-:Y:S02]  /*1720*/  UIADD3 UR46, UPT, UPT, UR6, 0x7e, URZ ;  /* 0x0000007e062e7890 */ /* 0x000fe4000fffe0ff */
[----:B------:R-:W-:Y:S02]  /*1730*/  ULEA.HI UR4, UR4, UR5, URZ, 0x6 ;  /* 0x0000000504047291 */ /* 0x000fe4000f8f30ff */
[----:B--2---:R-:W-:Y:S02]  /*1740*/  ULEA UR7, UR8, UR7, 0x18 ;  /* 0x0000000708077291 */ /* 0x004fe4000f8ec0ff */
[----:B------:R-:W-:-:S02]  /*1750*/  USHF.R.S32.HI UR43, URZ, 0x6, UR4 ;  /* 0x00000006ff2b7899 */ /* 0x000fc40008011404 */
[----:B------:R-:W-:Y:S02]  /*1760*/  UIADD3 UR4, UPT, UPT, UR6, -0x1, URZ ;  /* 0xffffffff06047890 */ /* 0x000fe4000fffe0ff */
[----:B------:R-:W-:Y:S02]  /*1770*/  UISETP.LT.U32.AND UP0, UPT, UR43, 0x4, UPT ;  /* 0x000000042b00788c */ /* 0x000fe4000bf01070 */
[----:B------:R-:W-:Y:S02]  /*1780*/  UISETP.GE.U32.AND UP2, UPT, UR4, -0x7f, UPT ;  /* 0xffffff810400788c */ /* 0x000fe4000bf46070 */
[----:B------:R-:W-:Y:S01]  /*1790*/  USEL UR41, UR43, 0x4, UP0 ;  /* 0x000000042b297887 */ /* 0x000fe20008000000 */
[----:B------:R-:W1:Y:S03]  /*17a0*/  LDCU UR39, c[0x0][0x374] ;  /* 0x00006e80ff2777ac */ /* 0x000e660008000800 */
[----:B------:R-:W-:-:S02]  /*17b0*/  UIADD3 UR21, UPT, UPT, UR41, -0x1, URZ ;  /* 0xffffffff29157890 */ /* 0x000fc4000fffe0ff */
[----:B------:R-:W-:-:S03]  /*17c0*/  USEL UR24, UR48, 0x2, UP1 ;  /* 0x0000000230187887 */ /* 0x000fc60008800000 */
[----:B------:R-:W-:Y:S02]  /*17d0*/  @UP2 UIADD3 UR21, UPT, UPT, UR41, URZ, URZ ;  /* 0x000000ff29152290 */ /* 0x000fe4000fffe0ff */
[----:B------:R-:W-:Y:S02]  /*17e0*/  UIADD3 UR29, UPT, UPT, UR7, 0xc400, UR28 ;  /* 0x0000c400071d7890 */ /* 0x000fe4000fffe01c */
[----:B------:R-:W-:Y:S02]  /*17f0*/  UIADD3 UR44, UPT, UPT, UR43, -UR41, URZ ;  /* 0x800000292b2c7290 */ /* 0x000fe4000fffe0ff */
[----:B------:R-:W-:Y:S01]  /*1800*/  UIADD3 UR21, UPT, UPT, UR21, 0x1, URZ ;  /* 0x0000000115157890 */ /* 0x000fe2000fffe0ff */
[----:B---34-:R-:W-:-:S11]  /*1810*/  UMOV UR5, URZ ;  /* 0x000000ff00057c82 */ /* 0x018fd60008000000 */
.L_x_42:
[----:B------:R-:W2:Y:S02]  /*1820*/  S2UR UR4, SR_CgaCtaId ;  /* 0x00000000000479c3 */ /* 0x000ea40000008800 */
[----:B--2---:R-:W-:-:S09]  /*1830*/  UISETP.NE.AND UP0, UPT, UR4, URZ, UPT ;  /* 0x000000ff0400728c */ /* 0x004fd2000bf05270 */
[----:B-1----:R-:W-:Y:S05]  /*1840*/  BRA.U UP0, `(.L_x_23) ;  /* 0x0000000100287547 */ /* 0x002fea000b800000 */
[----:B------:R-:W-:Y:S02]  /*1850*/  LEA R0, R9, UR7, 0x3 ;  /* 0x0000000709007c11 */ /* 0x000fe4000f8e18ff */
[----:B------:R-:W-:-:S04]  /*1860*/  SHF.L.U32 R3, R8, 0x1f, RZ ;  /* 0x0000001f08037819 */ /* 0x000fc800000006ff */
[----:B------:R-:W2:Y:S02]  /*1870*/  SYNCS.PHASECHK.TRANS64.TRYWAIT P0, [R0+URZ+0xe0], R3 ;  /* 0x0000e003000075a7 */ /* 0x000ea400080011ff */
[----:B--2---:R-:W-:Y:S05]  /*1880*/  @!P0 BRA `(.L_x_24) ;  /* 0x0000009c005c8947 */ /* 0x004fea0003800000 */
.L_x_133:
[----:B------:R3:W-:Y:S01]  /*1890*/  SYNCS.ARRIVE.TRANS64.A1T0 RZ, [R0+URZ+0xd0], RZ ;  /* 0x0000d0ff00ff79a7 */ /* 0x0007e200081000ff */
[----:B------:R-:W-:-:S05]  /*18a0*/  VIADD R9, R9, 0x1 ;  /* 0x0000000109097836 */ /* 0x000fca0000000000 */
[----:B------:R-:W-:-:S04]  /*18b0*/  ISETP.NE.AND P0, PT, R9, 0x2, PT ;  /* 0x000000020900780c */ /* 0x000fc80003f05270 */
[----:B--2---:R-:W-:Y:S02]  /*18c0*/  SEL R3, RZ, 0x1, P0 ;  /* 0x00000001ff037807 */ /* 0x004fe40000000000 */
[----:B------:R-:W-:Y:S02]  /*18d0*/  SEL R9, R9, RZ, P0 ;  /* 0x000000ff09097207 */ /* 0x000fe40000000000 */
[----:B------:R-:W-:-:S07]  /*18e0*/  LOP3.LUT R8, R8, R3, RZ, 0x3c, !PT ;  /* 0x0000000308087212 */ /* 0x000fce00078e3cff */
.L_x_23:
[----:B------:R-:W-:Y:S01]  /*18f0*/  ULEA UR4, UR5, UR7, 0x3 ;  /* 0x0000000705047291 */ /* 0x000fe2000f8e18ff */
[----:B---3--:R-:W-:Y:S01]  /*1900*/  SHF.L.U32 R0, R12, 0x1f, RZ ;  /* 0x0000001f0c007819 */ /* 0x008fe200000006ff */
[----:B------:R-:W-:Y:S02]  /*1910*/  UISETP.GE.U32.AND UP0, UPT, UR46, 0x7f, UPT ;  /* 0x0000007f2e00788c */ /* 0x000fe4000bf06070 */
[----:B------:R-:W-:Y:S02]  /*1920*/  USHF.L.U32 UR11, UR20, 0x8, URZ ;  /* 0x00000008140b7899 */ /* 0x000fe400080006ff */
[----:B------:R-:W-:Y:S01]  /*1930*/  ULEA UR35, UR16, UR45, 0x7 ;  /* 0x0000002d10237291 */ /* 0x000fe2000f8e38ff */
[----:B------:R-:W-:Y:S02]  /*1940*/  UMOV UR13, URZ ;  /* 0x000000ff000d7c82 */ /* 0x000fe40008000000 */
[----:B------:R2:W3:Y:S02]  /*1950*/  SYNCS.PHASECHK.TRANS64.TRYWAIT P0, [UR4+0x20], R0 ;  /* 0x00002000ff0075a7 */ /* 0x0004e40008001104 */
[----:B------:R-:W-:Y:S07]  /*1960*/  BRA.U !UP0, `(.L_x_25) ;  /* 0x0000000108bc7547 */ /* 0x000fee000b800000 */
[----:B------:R-:W-:Y:S01]  /*1970*/  UMOV UR6, URZ ;  /* 0x000000ff00067c82 */ /* 0x000fe20008000000 */
[----:B------:R-:W-:-:S05]  /*1980*/  UMOV UR4, UR5 ;  /* 0x0000000500047c82 */ /* 0x000fca0008000000 */
.L_x_31:
[----:B------:R-:W-:Y:S01]  /*1990*/  ULEA UR33, UR4, UR7, 0x3 ;  /* 0x0000000704217291 */ /* 0x000fe2000f8e18ff */
[----:B---3--:R-:W-:Y:S01]  /*19a0*/  @!P3 MOV R2, 0x6000 ;  /* 0x000060000002b802 */ /* 0x008fe20000000f00 */
[----:B-1-3--:R-:W-:Y:S10]  /*19b0*/  @P0 BRA `(.L_x_26) ;  /* 0x00000000000c0947 */ /* 0x00aff40003800000 */
[----:B------:R-:W-:-:S04]  /*19c0*/  SHF.L.U32 R3, R12, 0x1f, RZ ;  /* 0x0000001f0c037819 */ /* 0x000fc800000006ff */
[----:B------:R-:W3:Y:S02]  /*19d0*/  SYNCS.PHASECHK.TRANS64.TRYWAIT P0, [UR33+0x20], R3 ;  /* 0x00002003ff0075a7 */ /* 0x000ee40008001121 */
[----:B---3--:R-:W-:Y:S05]  /*19e0*/  @!P0 BRA `(.L_x_27) ;  /* 0x0000009c00188947 */ /* 0x008fea0003800000 */
.L_x_26:
[----:B------:R3:W-:Y:S01]  /*19f0*/  @!P3 SYNCS.ARRIVE.TRANS64 RZ, [UR33], R2 ;  /* 0x00000002ffffb9a7 */ /* 0x0007e20008000021 */
[----:B------:R-:W-:-:S04]  /*1a00*/  ULOP3.LUT UR5, UR24, 0x2, URZ, 0xfc, !UPT ;  /* 0x0000000218057892 */ /* 0x000fc8000f8efcff */
[----:B------:R-:W-:-:S09]  /*1a10*/  UISETP.NE.AND UP0, UPT, UR5, 0x2, UPT ;  /* 0x000000020500788c */ /* 0x000fd2000bf05270 */
[----:B------:R-:W-:Y:S05]  /*1a20*/  BRA.U UP0, `(.L_x_28) ;  /* 0x0000000100047547 */ /* 0x000fea000b800000 */
[----:B-1----:R-:W-:Y:S05]  /*1a30*/  BPT.TRAP 0x1 ;  /* 0x000000040000795c */ /* 0x002fea0000300000 */
.L_x_28:
[----:B------:R-:W-:Y:S04]  /*1a40*/  BSSY.RECONVERGENT B0, `(.L_x_29) ;  /* 0x0000003000007945 */ /* 0x000fe80003800200 */
[----:B------:R-:W-:Y:S05]  /*1a50*/  @P2 BRA `(.L_x_30) ;  /* 0x0000000000042947 */ /* 0x000fea0003800000 */
[----:B-1----:R-:W-:Y:S05]  /*1a60*/  BPT.TRAP 0x1 ;  /* 0x000000040000795c */ /* 0x002fea0000300000 */
.L_x_30:
[----:B-1----:R-:W-:Y:S05]  /*1a70*/  BSYNC.RECONVERGENT B0 ;  /* 0x0000000000007941 */ /* 0x002fea0003800200 */
.L_x_29:
[----:B------:R-:W-:Y:S02]  /*1a80*/  UIADD3 UR5, UPT, UPT, UR4, 0x1, URZ ;  /* 0x0000000104057890 */ /* 0x000fe4000fffe0ff */
[----:B------:R-:W-:Y:S02]  /*1a90*/  ULEA UR32, UR4, UR28, 0xd ;  /* 0x0000001c04207291 */ /* 0x000fe4000f8e68ff */
[----:B------:R-:W-:Y:S02]  /*1aa0*/  UISETP.NE.AND UP0, UPT, UR5, 0x4, UPT ;  /* 0x000000040500788c */ /* 0x000fe4000bf05270 */
[----:B------:R-:W-:Y:S02]  /*1ab0*/  UIADD3 UR16, UP1, UPT, UR26, 0x80, URZ ;  /* 0x000000801a107890 */ /* 0x000fe4000ff3e0ff */
[----:B------:R-:W-:Y:S02]  /*1ac0*/  USEL UR9, URZ, 0x1, UP0 ;  /* 0x00000001ff097887 */ /* 0x000fe40008000000 */
[----:B------:R-:W-:-:S02]  /*1ad0*/  USEL UR5, UR5, URZ, UP0 ;  /* 0x000000ff05057287 */ /* 0x000fc40008000000 */
[----:B------:R-:W-:Y:S02]  /*1ae0*/  UIADD3 UR14, UP0, UPT, UR26, 0x180, URZ ;  /* 0x000001801a0e7890 */ /* 0x000fe4000ff1e0ff */
[----:B------:R-:W-:Y:S01]  /*1af0*/  ULEA UR8, UR5, UR7, 0x3 ;  /* 0x0000000705087291 */ /* 0x000fe2000f8e18ff */
[----:B------:R-:W-:Y:S01]  /*1b00*/  LOP3.LUT R12, R12, UR9, RZ, 0x3c, !PT ;  /* 0x000000090c0c7c12 */ /* 0x000fe2000f8e3cff */
[----:B------:R-:W-:Y:S02]  /*1b10*/  USHF.L.U32 UR34, UR6, 0x6, URZ ;  /* 0x0000000606227899 */ /* 0x000fe400080006ff */
[----:B------:R-:W-:Y:S01]  /*1b20*/  UIADD3.X UR17, UPT, UPT, URZ, UR27, URZ, UP1, !UPT ;  /* 0x0000001bff117290 */ /* 0x000fe20008ffe4ff */
[----:B--2---:R-:W-:Y:S01]  /*1b30*/  SHF.L.U32 R0, R12, 0x1f, RZ ;  /* 0x0000001f0c007819 */ /* 0x004fe200000006ff */
[----:B------:R-:W-:Y:S02]  /*1b40*/  UIADD3 UR32, UPT, UPT, UR7, 0xc400, UR32 ;  /* 0x0000c40007207890 */ /* 0x000fe4000fffe020 */
[----:B------:R-:W-:Y:S01]  /*1b50*/  UIADD3.X UR15, UPT, UPT, URZ, UR27, URZ, UP0, !UPT ;  /* 0x0000001bff0f7290 */ /* 0x000fe200087fe4ff */
[----:B------:R4:W1:Y:S01]  /*1b60*/  SYNCS.PHASECHK.TRANS64.TRYWAIT P0, [UR8+0x20], R0 ;  /* 0x00002000ff0075a7 */ /* 0x0008620008001108 */
[----:B------:R-:W-:Y:S01]  /*1b70*/  ULEA UR8, UR4, UR7, 0xe ;  /* 0x0000000704087291 */ /* 0x000fe2000f8e70ff */
[----:B------:R-:W-:Y:S01]  /*1b80*/  UMOV UR13, 0x30000 ;  /* 0x00030000000d7882 */ /* 0x000fe20000000000 */
[----:B------:R-:W-:-:S02]  /*1b90*/  UMOV UR18, 0x0 ;  /* 0x0000000000127882 */ /* 0x000fc40000000000 */
[----:B------:R-:W-:Y:S01]  /*1ba0*/  UIADD3 UR8, UPT, UPT, UR8, 0x14400, URZ ;  /* 0x0001440008087890 */ /* 0x000fe2000fffe0ff */
[----:B------:R-:W-:Y:S01]  /*1bb0*/  UMOV UR19, 0x10000000 ;  /* 0x1000000000137882 */ /* 0x000fe20000000000 */
[----:B------:R-:W-:Y:S01]  /*1bc0*/  UMOV UR12, UR36 ;  /* 0x00000024000c7c82 */ /* 0x000fe20008000000 */
[----:B------:R-:W-:Y:S01]  /*1bd0*/  UMOV UR9, UR33 ;  /* 0x0000002100097c82 */ /* 0x000fe20008000000 */
[----:B------:R-:W-:Y:S01]  /*1be0*/  UMOV UR10, UR34 ;  /* 0x00000022000a7c82 */ /* 0x000fe20008000000 */
[----:B------:R2:W-:Y:S01]  /*1bf0*/  UTMALDG.3D.MULTICAST [UR32], [UR16], UR13, desc[UR18] ;  /* 0x00001220100073b4 */ /* 0x0005e2000801180d */
[----:B------:R-:W-:Y:S01]  /*1c00*/  UIADD3 UR6, UPT, UPT, UR6, 0x1, URZ ;  /* 0x0000000106067890 */ /* 0x000fe2000fffe0ff */
[----:B------:R-:W-:-:S03]  /*1c10*/  UMOV UR4, UR5 ;  /* 0x0000000500047c82 */ /* 0x000fc60008000000 */
[----:B------:R-:W-:Y:S01]  /*1c20*/  UISETP.NE.AND UP0, UPT, UR6, UR21, UPT ;  /* 0x000000150600728c */ /* 0x000fe2000bf05270 */
[----:B------:R4:W-:Y:S01]  /*1c30*/  UTMALDG.3D [UR8], [UR14], desc[UR18] ;  /* 0x000012080e0075b4 */ /* 0x0009e20008011000 */
[----:B--2---:R-:W-:-:S07]  /*1c40*/  UMOV UR13, UR21 ;  /* 0x00000015000d7c82 */ /* 0x004fce0008000000 */
[----:B----4-:R-:W-:Y:S05]  /*1c50*/  BRA.U UP0, `(.L_x_31) ;  /* 0xfffffffd004c7547 */ /* 0x010fea000b83ffff */
.L_x_25:
[----:B------:R-:W-:Y:S01]  /*1c60*/  ULEA UR4, UR5, UR7, 0x3 ;  /* 0x0000000705047291 */ /* 0x000fe2000f8e18ff */
[----:B--2---:R-:W-:Y:S01]  /*1c70*/  SHF.L.U32 R0, R12, 0x1f, RZ ;  /* 0x0000001f0c007819 */ /* 0x004fe200000006ff */
[----:B------:R-:W-:Y:S01]  /*1c80*/  @!P1 SYNCS.ARRIVE.TRANS64.A1T0 RZ, [UR7+0x88], RZ ;  /* 0x000088ffffff99a7 */ /* 0x000fe20008100007 */
[----:B------:R-:W-:-:S06]  /*1c90*/  UISETP.GT.AND UP0, UPT, UR43, UR41, UPT ;  /* 0x000000292b00728c */ /* 0x000fcc000bf04270 */
[----:B-1-3--:R1:W2:Y:S03]  /*1ca0*/  SYNCS.PHASECHK.TRANS64.TRYWAIT P0, [UR4+0x20], R0 ;  /* 0x00002000ff0075a7 */ /* 0x00a2a60008001104 */
[----:B------:R-:W-:Y:S05]  /*1cb0*/  BRA.U !UP0, `(.L_x_32) ;  /* 0x0000000108bc7547 */ /* 0x000fea000b800000 */
[----:B------:R-:W-:Y:S01]  /*1cc0*/  UIADD3 UR25, UPT, UPT, UR44, UR13, URZ ;  /* 0x0000000d2c197290 */ /* 0x000fe2000fffe0ff */
[----:B------:R-:W-:-:S11]  /*1cd0*/  UMOV UR4, UR5 ;  /* 0x0000000500047c82 */ /* 0x000fd60008000000 */
.L_x_38:
[----:B------:R-:W-:Y:S01]  /*1ce0*/  ULEA UR17, UR4, UR7, 0x3 ;  /* 0x0000000704117291 */ /* 0x000fe2000f8e18ff */
[----:B--2---:R-:W-:Y:S01]  /*1cf0*/  @!P3 MOV R2, 0x6000 ;  /* 0x000060000002b802 */ /* 0x004fe20000000f00 */
[----:B--2-4-:R-:W-:Y:S10]  /*1d00*/  @P0 BRA `(.L_x_33) ;  /* 0x00000000000c0947 */ /* 0x014ff40003800000 */
[----:B------:R-:W-:-:S04]  /*1d10*/  SHF.L.U32 R3, R12, 0x1f, RZ ;  /* 0x0000001f0c037819 */ /* 0x000fc800000006ff */
[----:B------:R-:W2:Y:S02]  /*1d20*/  SYNCS.PHASECHK.TRANS64.TRYWAIT P0, [UR17+0x20], R3 ;  /* 0x00002003ff0075a7 */ /* 0x000ea40008001111 */
[----:B--2---:R-:W-:Y:S05]  /*1d30*/  @!P0 BRA `(.L_x_34) ;  /* 0x00000098005c8947 */ /* 0x004fea0003800000 */
.L_x_33:
[----:B------:R2:W-:Y:S01]  /*1d40*/  @!P3 SYNCS.ARRIVE.TRANS64 RZ, [UR17], R2 ;  /* 0x00000002ffffb9a7 */ /* 0x0005e20008000011 */
[----:B------:R-:W-:-:S04]  /*1d50*/  ULOP3.LUT UR5, UR24, 0x2, URZ, 0xfc, !UPT ;  /* 0x0000000218057892 */ /* 0x000fc8000f8efcff */
[----:B------:R-:W-:-:S09]  /*1d60*/  UISETP.NE.AND UP0, UPT, UR5, 0x2, UPT ;  /* 0x000000020500788c */ /* 0x000fd2000bf05270 */
[----:B------:R-:W-:Y:S05]  /*1d70*/  BRA.U UP0, `(.L_x_35) ;  /* 0x0000000100047547 */ /* 0x000fea000b800000 */
[----:B------:R-:W-:Y:S05]  /*1d80*/  BPT.TRAP 0x1 ;  /* 0x000000040000795c */ /* 0x000fea0000300000 */
.L_x_35:
[----:B------:R-:W-:Y:S04]  /*1d90*/  BSSY.RECONVERGENT B0, `(.L_x_36) ;  /* 0x0000003000007945 */ /* 0x000fe80003800200 */
[----:B------:R-:W-:Y:S05]  /*1da0*/  @P2 BRA `(.L_x_37) ;  /* 0x0000000000042947 */ /* 0x000fea0003800000 */
[----:B------:R-:W-:Y:S05]  /*1db0*/  BPT.TRAP 0x1 ;  /* 0x000000040000795c */ /* 0x000fea0000300000 */
.L_x_37:
[----:B------:R-:W-:Y:S05]  /*1dc0*/  BSYNC.RECONVERGENT B0 ;  /* 0x0000000000007941 */ /* 0x000fea0003800200 */
.L_x_36:
[----:B------:R-:W-:Y:S02]  /*1dd0*/  UIADD3 UR5, UPT, UPT, UR4, 0x1, URZ ;  /* 0x0000000104057890 */ /* 0x000fe4000fffe0ff */
[----:B------:R-:W-:Y:S02]  /*1de0*/  UIADD3 UR14, UP1, UPT, UR26, 0x80, URZ ;  /* 0x000000801a0e7890 */ /* 0x000fe4000ff3e0ff */
[----:B------:R-:W-:Y:S02]  /*1df0*/  UISETP.NE.AND UP0, UPT, UR5, 0x4, UPT ;  /* 0x000000040500788c */ /* 0x000fe4000bf05270 */
[----:B------:R-:W-:Y:S02]  /*1e00*/  USHF.L.U32 UR18, UR13, 0x6, URZ ;  /* 0x000000060d127899 */ /* 0x000fe400080006ff */
[----:B------:R-:W-:Y:S02]  /*1e10*/  USEL UR8, URZ, 0x1, UP0 ;  /* 0x00000001ff087887 */ /* 0x000fe40008000000 */
[----:B------:R-:W-:-:S02]  /*1e20*/  USEL UR5, UR5, URZ, UP0 ;  /* 0x000000ff05057287 */ /* 0x000fc40008000000 */
[----:B------:R-:W-:Y:S02]  /*1e30*/  UIADD3 UR22, UP0, UPT, UR26, 0x180, URZ ;  /* 0x000001801a167890 */ /* 0x000fe4000ff1e0ff */
[----:B------:R-:W-:Y:S01]  /*1e40*/  LOP3.LUT R12, R12, UR8, RZ, 0x3c, !PT ;  /* 0x000000080c0c7c12 */ /* 0x000fe2000f8e3cff */
[----:B------:R-:W-:Y:S02]  /*1e50*/  ULEA UR6, UR5, UR7, 0x3 ;  /* 0x0000000705067291 */ /* 0x000fe4000f8e18ff */
[----:B------:R-:W-:Y:S01]  /*1e60*/  ULEA UR8, UR4, UR7, 0xe ;  /* 0x0000000704087291 */ /* 0x000fe2000f8e70ff */
[----:B-1----:R-:W-:Y:S01]  /*1e70*/  SHF.L.U32 R0, R12, 0x1f, RZ ;  /* 0x0000001f0c007819 */ /* 0x002fe200000006ff */
[----:B------:R-:W-:Y:S02]  /*1e80*/  ULEA UR16, UR4, UR29, 0xd ;  /* 0x0000001d04107291 */ /* 0x000fe4000f8e68ff */
[----:B------:R-:W-:Y:S02]  /*1e90*/  UIADD3.X UR15, UPT, UPT, URZ, UR27, URZ, UP1, !UPT ;  /* 0x0000001bff0f7290 */ /* 0x000fe40008ffe4ff */
[----:B------:R-:W-:Y:S01]  /*1ea0*/  UIADD3 UR8, UPT, UPT, UR8, 0x14400, URZ ;  /* 0x0001440008087890 */ /* 0x000fe2000fffe0ff */
[----:B------:R3:W4:Y:S01]  /*1eb0*/  SYNCS.PHASECHK.TRANS64.TRYWAIT P0, [UR6+0x20], R0 ;  /* 0x00002000ff0075a7 */ /* 0x0007220008001106 */
[----:B------:R-:W-:Y:S01]  /*1ec0*/  UIADD3.X UR23, UPT, UPT, URZ, UR27, URZ, UP0, !UPT ;  /* 0x0000001bff177290 */ /* 0x000fe200087fe4ff */
[----:B------:R-:W-:Y:S01]  /*1ed0*/  UMOV UR6, 0x30000 ;  /* 0x0003000000067882 */ /* 0x000fe20000000000 */
[----:B------:R-:W-:Y:S01]  /*1ee0*/  UMOV UR30, 0x0 ;  /* 0x00000000001e7882 */ /* 0x000fe20000000000 */
[----:B------:R-:W-:Y:S01]  /*1ef0*/  UMOV UR31, 0x10000000 ;  /* 0x10000000001f7882 */ /* 0x000fe20000000000 */
[----:B------:R-:W-:Y:S01]  /*1f00*/  UMOV UR19, UR35 ;  /* 0x0000002300137c82 */ /* 0x000fe20008000000 */
[----:B------:R-:W-:Y:S01]  /*1f10*/  UMOV UR20, UR36 ;  /* 0x0000002400147c82 */ /* 0x000fe20008000000 */
[----:B------:R-:W-:Y:S01]  /*1f20*/  UMOV UR12, UR36 ;  /* 0x00000024000c7c82 */ /* 0x000fe20008000000 */
[----:B------:R-:W-:Y:S01]  /*1f30*/  UMOV UR9, UR17 ;  /* 0x0000001100097c82 */ /* 0x000fe20008000000 */
[----:B------:R-:W-:Y:S01]  /*1f40*/  UMOV UR10, UR18 ;  /* 0x00000012000a7c82 */ /* 0x000fe20008000000 */
[----:B------:R3:W-:Y:S01]  /*1f50*/  UTMALDG.3D.MULTICAST [UR16], [UR14], UR6, desc[UR30] ;  /* 0x00001e100e0073b4 */ /* 0x0007e20008011806 */
[----:B------:R-:W-:Y:S01]  /*1f60*/  UIADD3 UR13, UPT, UPT, UR13, 0x1, URZ ;  /* 0x000000010d0d7890 */ /* 0x000fe2000fffe0ff */
[----:B------:R-:W-:-:S03]  /*1f70*/  UMOV UR4, UR5 ;  /* 0x0000000500047c82 */ /* 0x000fc60008000000 */
[----:B------:R-:W-:Y:S01]  /*1f80*/  UISETP.NE.AND UP0, UPT, UR13, UR25, UPT ;  /* 0x000000190d00728c */ /* 0x000fe2000bf05270 */
[----:B------:R3:W-:Y:S08]  /*1f90*/  UTMALDG.3D [UR8], [UR22], desc[UR30] ;  /* 0x00001e08160075b4 */ /* 0x0007f00008011000 */
[----:B---3--:R-:W-:Y:S05]  /*1fa0*/  BRA.U UP0, `(.L_x_38) ;  /* 0xfffffffd004c7547 */ /* 0x008fea000b83ffff */
.L_x_32:
[C---:B------:R-:W-:Y:S01]  /*1fb0*/  LEA R3, R11.reuse, UR7, 0x3 ;  /* 0x000000070b037c11 */ /* 0x040fe2000f8e18ff */
[----:B------:R-:W-:Y:S01]  /*1fc0*/  NOP ;  /* 0x0000000000007918 */ /* 0x000fe20000000000 */
[----:B-1----:R-:W-:Y:S02]  /*1fd0*/  SHF.L.U32 R0, R10, 0x1f, RZ ;  /* 0x0000001f0a007819 */ /* 0x002fe400000006ff */
[----:B------:R-:W-:Y:S02]  /*1fe0*/  LEA R5, R11, UR7, 0x4 ;  /* 0x000000070b057c11 */ /* 0x000fe4000f8e20ff */
[----:B--2-4-:R-:W1:Y:S02]  /*1ff0*/  SYNCS.PHASECHK.TRANS64.TRYWAIT P0, [R3+URZ+0x90], R0 ;  /* 0x00009000030075a7 */ /* 0x014e6400080011ff */
[----:B-1----:R-:W-:Y:S05]  /*2000*/  @!P0 BRA `(.L_x_39) ;  /* 0x0000009400c08947 */ /* 0x002fea0003800000 */
.L_x_136:
[----:B------:R-:W2:Y:S01]  /*2010*/  LDS.128 R4, [R5+0x100] ;  /* 0x0001000005047984 */ /* 0x000ea20000000c00 */
[----:B------:R-:W-:Y:S01]  /*2020*/  UISETP.GE.AND UP0, UPT, UR42, 0x1, UPT ;  /* 0x000000012a00788c */ /* 0x000fe2000bf06270 */
[----:B------:R-:W-:Y:S01]  /*2030*/  @!PT LDS RZ, [RZ] ;  /* 0x00000000fffff984 */ /* 0x000fe20000000800 */
[----:B------:R-:W-:Y:S01]  /*2040*/  @!PT LDS RZ, [RZ] ;  /* 0x00000000fffff984 */ /* 0x000fe20000000800 */
[----:B------:R-:W-:Y:S01]  /*2050*/  @!PT LDS RZ, [RZ] ;  /* 0x00000000fffff984 */ /* 0x000fe20000000800 */
[----:B------:R-:W-:Y:S01]  /*2060*/  @!PT LDS RZ, [RZ] ;  /* 0x00000000fffff984 */ /* 0x000fe20000000800 */
[----:B------:R3:W-:Y:S06]  /*2070*/  MEMBAR.ALL.CTA ;  /* 0x0000000000007992 */ /* 0x0007ec0000008000 */
[----:B---3--:R-:W3:Y:S01]  /*2080*/  FENCE.VIEW.ASYNC.S ;  /* 0x00000000000073c6 */ /* 0x008ee20000000000 */
[----:B--2---:R-:W-:-:S13]  /*2090*/  LOP3.LUT P0, RZ, R6, 0x1, RZ, 0xc0, !PT ;  /* 0x0000000106ff7812 */ /* 0x004fda000780c0ff */
[----:B---3--:R-:W-:Y:S01]  /*20a0*/  VOTEU.ANY UP1, P0 ;  /* 0x0000000000ff7886 */ /* 0x008fe20000020100 */
[----:B------:R-:W-:-:S13]  /*20b0*/  PLOP3.LUT P0, PT, PT, PT, UP1, 0x80, 0x8 ;  /* 0x000000000008781c */ /* 0x000fda0003f0f018 */
[----:B-1----:R-:W-:Y:S02]  /*20c0*/  @P0 LOP3.LUT R0, R5, 0xffff, RZ, 0xc0, !PT ;  /* 0x0000ffff05000812 */ /* 0x002fe400078ec0ff */
[----:B------:R-:W-:Y:S02]  /*20d0*/  @P0 MOV R2, R4 ;  /* 0x0000000400020202 */ /* 0x000fe40000000f00 */
[----:B------:R-:W-:Y:S01]  /*20e0*/  @P0 R2UR UR6, R0 ;  /* 0x00000000000602ca */ /* 0x000fe200000e0000 */
[----:B------:R-:W-:Y:S01]  /*20f0*/  VIADD R0, R3, 0xa0 ;  /* 0x000000a003007836 */ /* 0x000fe20000000000 */
[----:B------:R-:W-:Y:S02]  /*2100*/  @P0 SHF.R.U32.HI R4, RZ, 0x10, R5 ;  /* 0x00000010ff040819 */ /* 0x000fe40000011605 */
[----:B------:R-:W-:Y:S02]  /*2110*/  @P0 R2UR UR8, R2 ;  /* 0x00000000020802ca */ /* 0x000fe400000e0000 */
[----:B------:R-:W-:-:S02]  /*2120*/  PRMT R0, RZ, 0x654, R0 ;  /* 0x00000654ff007816 */ /* 0x000fc40000000000 */
[----:B------:R-:W-:Y:S02]  /*2130*/  @P0 R2UR UR4, R4 ;  /* 0x00000000040402ca */ /* 0x000fe400000e0000 */
[----:B------:R1:W-:Y:S03]  /*2140*/  SYNCS.ARRIVE.TRANS64.RED.A1T0 RZ, [R0+URZ], RZ ;  /* 0x000000ff00ff79a7 */ /* 0x0003e600081004ff */
[----:B------:R-:W-:-:S04]  /*2150*/  @UP1 UMOV UR37, UR6 ;  /* 0x0000000600251c82 */ /* 0x000fc80008000000 */
[----:B------:R-:W-:-:S04]  /*2160*/  @UP1 UMOV UR38, UR8 ;  /* 0x0000000800261c82 */ /* 0x000fc80008000000 */
[----:B------:R-:W-:Y:S01]  /*2170*/  @UP1 UMOV UR36, UR4 ;  /* 0x0000000400241c82 */ /* 0x000fe20008000000 */
[----:B------:R-:W-:Y:S05]  /*2180*/  BRA.U !UP0, `(.L_x_40) ;  /* 0x0000000108d47547 */ /* 0x000fea000b800000 */
[----:B------:R-:W2:Y:S01]  /*2190*/  LDCU.128 UR12, c[0x0][0xb10] ;  /* 0x00016200ff0c77ac */ /* 0x000ea20008000c00 */
[----:B------:R-:W3:Y:S01]  /*21a0*/  LDCU UR25, c[0x0][0xb20] ;  /* 0x00016400ff1977ac */ /* 0x000ee20008000800 */
[----:B------:R-:W4:Y:S01]  /*21b0*/  LDCU UR20, c[0x0][0xb0c] ;  /* 0x00016180ff1477ac */ /* 0x000f220008000800 */
[----:B------:R-:W1:Y:S01]  /*21c0*/  LDCU.64 UR10, c[0x0][0xb28] ;  /* 0x00016500ff0a77ac */ /* 0x000e620008000a00 */
[----:B------:R-:W-:Y:S02]  /*21d0*/  UISETP.NE.AND UP3, UPT, UR42, 0x1, UPT ;  /* 0x000000012a00788c */ /* 0x000fe4000bf65270 */
[----:B--2---:R-:W-:Y:S02]  /*21e0*/  UIMAD.WIDE.U32 UR16, UR39, UR15, URZ ;  /* 0x0000000f271072a5 */ /* 0x004fe4000f8e00ff */
[----:B------:R-:W-:Y:S02]  /*21f0*/  UIMAD.WIDE.U32 UR8, UR40, UR12, URZ ;  /* 0x0000000c280872a5 */ /* 0x000fe4000f8e00ff */
[----:B------:R-:W-:-:S02]  /*2200*/  UISETP.NE.AND UP0, UPT, UR14, 0x1, UPT ;  /* 0x000000010e00788c */ /* 0x000fc4000bf05270 */
[----:B------:R-:W-:Y:S01]  /*2210*/  UIMAD.WIDE.U32 UR22, UR37, UR15, URZ ;  /* 0x0000000f251672a5 */ /* 0x000fe2000f8e00ff */
[----:B------:R-:W-:Y:S02]  /*2220*/  UMOV UR16, UR17 ;  /* 0x0000001100107c82 */ /* 0x000fe40008000000 */
[----:B------:R-:W-:Y:S01]  /*2230*/  UMOV UR8, UR9 ;  /* 0x0000000900087c82 */ /* 0x000fe20008000000 */
[----:B---3--:R-:W-:Y:S02]  /*2240*/  USHF.R.U32.HI UR16, URZ, UR25, UR16 ;  /* 0x00000019ff107299 */ /* 0x008fe40008011610 */
[----:B----4-:R-:W-:Y:S02]  /*2250*/  UISETP.NE.AND UP2, UPT, UR20, 0x1, UPT ;  /* 0x000000011400788c */ /* 0x010fe4000bf45270 */
[----:B------:R-:W-:Y:S02]  /*2260*/  USHF.R.U32.HI UR8, URZ, UR13, UR8 ;  /* 0x0000000dff087299 */ /* 0x000fe40008011608 */
[----:B------:R-:W-:-:S02]  /*2270*/  USEL UR6, UR39, UR16, !UP0 ;  /* 0x0000001027067287 */ /* 0x000fc4000c000000 */
[----:B------:R-:W-:Y:S02]  /*2280*/  USEL UR8, UR40, UR8, !UP2 ;  /* 0x0000000828087287 */ /* 0x000fe4000d000000 */
[----:B-1----:R-:W-:Y:S01]  /*2290*/  UIMAD.WIDE.U32 UR16, UR6, UR10, URZ ;  /* 0x0000000a061072a5 */ /* 0x002fe2000f8e00ff */
[----:B------:R-:W-:Y:S01]  /*22a0*/  UMOV UR4, UR23 ;  /* 0x0000001700047c82 */ /* 0x000fe20008000000 */
[----:B------:R-:W-:Y:S02]  /*22b0*/  UIMAD.WIDE.U32 UR18, UR38, UR12, URZ ;  /* 0x0000000c261272a5 */ /* 0x000fe4000f8e00ff */
[----:B------:R-:W-:-:S03]  /*22c0*/  UIMAD.WIDE.U32 UR22, UR8, UR10, URZ ;  /* 0x0000000a081672a5 */ /* 0x000fc6000f8e00ff */
[----:B------:R-:W-:Y:S01]  /*22d0*/  UMOV UR16, UR17 ;  /* 0x0000001100107c82 */ /* 0x000fe20008000000 */
[----:B------:R-:W-:Y:S02]  /*22e0*/  USHF.R.U32.HI UR4, URZ, UR25, UR4 ;  /* 0x00000019ff047299 */ /* 0x000fe40008011604 */
[----:B------:R-:W-:Y:S01]  /*22f0*/  @UP3 USHF.R.U32.HI UR6, URZ, UR11, UR16 ;  /* 0x0000000bff063299 */ /* 0x000fe20008011610 */
[----:B------:R-:W-:Y:S01]  /*2300*/  UMOV UR18, UR19 ;  /* 0x0000001300127c82 */ /* 0x000fe20008000000 */
[----:B------:R-:W-:Y:S01]  /*2310*/  UMOV UR22, UR23 ;  /* 0x0000001700167c82 */ /* 0x000fe20008000000 */
[----:B------:R-:W-:Y:S02]  /*2320*/  USHF.R.U32.HI UR13, URZ, UR13, UR18 ;  /* 0x0000000dff0d7299 */ /* 0x000fe40008011612 */
[----:B------:R-:W-:Y:S02]  /*2330*/  USEL UR4, UR37, UR4, !UP0 ;  /* 0x0000000425047287 */ /* 0x000fe4000c000000 */
[----:B------:R-:W-:-:S02]  /*2340*/  @UP3 USHF.R.U32.HI UR8, URZ, UR11, UR22 ;  /* 0x0000000bff083299 */ /* 0x000fc40008011616 */
[----:B------:R-:W-:Y:S02]  /*2350*/  UIMAD UR9, UR42, UR6, URZ ;  /* 0x000000062a0972a4 */ /* 0x000fe4000f8e02ff */
[----:B------:R-:W-:Y:S02]  /*2360*/  USEL UR6, UR38, UR13, !UP2 ;  /* 0x0000000d26067287 */ /* 0x000fe4000d000000 */
[----:B------:R-:W-:Y:S02]  /*2370*/  UIMAD UR12, UR42, UR8, URZ ;  /* 0x000000082a0c72a4 */ /* 0x000fe4000f8e02ff */
[----:B------:R-:W-:Y:S02]  /*2380*/  UISETP.GE.AND UP0, UPT, UR4, UR9, UPT ;  /* 0x000000090400728c */ /* 0x000fe4000bf06270 */
[----:B------:R-:W-:Y:S02]  /*2390*/  UIMAD.WIDE.U32 UR16, UR4, UR10, URZ ;  /* 0x0000000a041072a5 */ /* 0x000fe4000f8e00ff */
[----:B------:R-:W-:-:S02]  /*23a0*/  UISETP.GE.OR UP0, UPT, UR6, UR12, UP0 ;  /* 0x0000000c0600728c */ /* 0x000fc40008706670 */
        /* <DEDUP_REMOVED lines=19> */
.L_x_40:
[----:B------:R-:W2:Y:S02]  /*24e0*/  LDCU UR4, c[0x0][0xb30] ;  /* 0x00016600ff0477ac */ /* 0x000ea40008000800 */
[----:B--2---:R-:W-:-:S09]  /*24f0*/  UISETP.NE.AND UP0, UPT, UR4, 0x1, UPT ;  /* 0x000000010400788c */ /* 0x004fd2000bf05270 */
[----:B------:R-:W-:Y:S05]  /*2500*/  BRA.U UP0, `(.L_x_41) ;  /* 0x0000000100447547 */ /* 0x000fea000b800000 */
[----:B------:R-:W2:Y:S01]  /*2510*/  LDCU.128 UR12, c[0x0][0xb10] ;  /* 0x00016200ff0c77ac */ /* 0x000ea20008000c00 */
[----:B------:R-:W3:Y:S01]  /*2520*/  LDCU UR16, c[0x0][0xb0c] ;  /* 0x00016180ff1077ac */ /* 0x000ee20008000800 */
[----:B------:R-:W4:Y:S01]  /*2530*/  LDCU UR17, c[0x0][0xb20] ;  /* 0x00016400ff1177ac */ /* 0x000f220008000800 */
[----:B--2---:R-:W-:Y:S02]  /*2540*/  UIMAD.WIDE.U32 UR10, UR38, UR12, URZ ;  /* 0x0000000c260a72a5 */ /* 0x004fe4000f8e00ff */
[----:B------:R-:W-:Y:S02]  /*2550*/  UIMAD.WIDE.U32 UR8, UR37, UR15, URZ ;  /* 0x0000000f250872a5 */ /* 0x000fe4000f8e00ff */
[----:B---3--:R-:W-:Y:S02]  /*2560*/  UISETP.NE.AND UP2, UPT, UR16, 0x1, UPT ;  /* 0x000000011000788c */ /* 0x008fe4000bf45270 */
[----:B------:R-:W-:Y:S01]  /*2570*/  UISETP.NE.AND UP0, UPT, UR14, 0x1, UPT ;  /* 0x000000010e00788c */ /* 0x000fe2000bf05270 */
[----:B------:R-:W-:-:S02]  /*2580*/  UMOV UR6, UR11 ;  /* 0x0000000b00067c82 */ /* 0x000fc40008000000 */
[----:B------:R-:W-:Y:S01]  /*2590*/  UMOV UR4, UR9 ;  /* 0x0000000900047c82 */ /* 0x000fe20008000000 */
[----:B------:R-:W-:Y:S02]  /*25a0*/  USHF.R.U32.HI UR6, URZ, UR13, UR6 ;  /* 0x0000000dff067299 */ /* 0x000fe40008011606 */
[----:B----4-:R-:W-:Y:S02]  /*25b0*/  USHF.R.U32.HI UR4, URZ, UR17, UR4 ;  /* 0x00000011ff047299 */ /* 0x010fe40008011604 */
[----:B------:R-:W-:Y:S02]  /*25c0*/  USEL UR6, UR38, UR6, !UP2 ;  /* 0x0000000626067287 */ /* 0x000fe4000d000000 */
[----:B------:R-:W-:-:S04]  /*25d0*/  USEL UR4, UR37, UR4, !UP0 ;  /* 0x0000000425047287 */ /* 0x000fc8000c000000 */
[----:B------:R-:W-:Y:S02]  /*25e0*/  UIADD3 UR8, UPT, UPT, UR6, -UR4, URZ ;  /* 0x8000000406087290 */ /* 0x000fe4000fffe0ff */
[----:B------:R-:W-:Y:S02]  /*25f0*/  UIADD3 UR4, UPT, UPT, -UR6, UR4, URZ ;  /* 0x0000000406047290 */ /* 0x000fe4000fffe1ff */
[----:B------:R-:W-:Y:S02]  /*2600*/  UIMAD UR37, UR8, UR14, UR37 ;  /* 0x0000000e082572a4 */ /* 0x000fe4000f8e0225 */
[----:B------:R-:W-:-:S12]  /*2610*/  UIMAD UR38, UR4, UR16, UR38 ;  /* 0x00000010042672a4 */ /* 0x000fd8000f8e0226 */
.L_x_41:
[----:B------:R-:W-:Y:S01]  /*2620*/  VIADD R11, R11, 0x1 ;  /* 0x000000010b0b7836 */ /* 0x000fe20000000000 */
[----:B------:R-:W-:Y:S01]  /*2630*/  R2UR UR4, R160 ;  /* 0x00000000a00472ca */ /* 0x000fe200000e0000 */
[----:B------:R-:W-:Y:S01]  /*2640*/  UIADD3 UR20, UPT, UPT, UR37, UR59, URZ ;  /* 0x0000003b25147290 */ /* 0x000fe2000fffe0ff */
[----:B------:R-:W-:Y:S02]  /*2650*/  PLOP3.LUT P1, PT, PT, PT, PT, 0x80, 0x8 ;  /* 0x000000000008781c */ /* 0x000fe40003f2f070 */
[----:B------:R-:W-:-:S04]  /*2660*/  ISETP.NE.AND P0, PT, R11, 0x2, PT ;  /* 0x000000020b00780c */ /* 0x000fc80003f05270 */
[----:B------:R-:W-:Y:S02]  /*2670*/  SEL R3, RZ, 0x1, P0 ;  /* 0x00000001ff037807 */ /* 0x000fe40000000000 */
[----:B------:R-:W-:Y:S02]  /*2680*/  SEL R11, R11, RZ, P0 ;  /* 0x000000ff0b0b7207 */ /* 0x000fe40000000000 */
[----:B------:R-:W-:Y:S01]  /*2690*/  LOP3.LUT R10, R10, R3, RZ, 0x3c, !PT ;  /* 0x000000030a0a7212 */ /* 0x000fe200078e3cff */
[----:B------:R-:W-:Y:S01]  /*26a0*/  UIADD3 UR16, UPT, UPT, UR38, UR4, URZ ;  /* 0x0000000426107290 */ /* 0x000fe2000fffe0ff */
[----:B------:R-:W-:Y:S11]  /*26b0*/  BRA.U UP1, `(.L_x_42) ;  /* 0xfffffff101587547 */ /* 0x000ff6000b83ffff */
[----:B------:R-:W-:Y:S01]  /*26c0*/  UIADD3 UR7, UPT, UPT, UR7, 0x20, URZ ;  /* 0x0000002007077890 */ /* 0x000fe2000fffe0ff */
[----:B------:R-:W-:-:S03]  /*26d0*/  SHF.L.U32 R3, R12, 0x1f, RZ ;  /* 0x0000001f0c037819 */ /* 0x000fc600000006ff */
[----:B------:R-:W-:-:S09]  /*26e0*/  ULEA UR4, UR5, UR7, 0x3 ;  /* 0x0000000705047291 */ /* 0x000fd2000f8e18ff */
[----:B------:R-:W2:Y:S02]  /*26f0*/  SYNCS.PHASECHK.TRANS64.TRYWAIT P0, [UR4], R3 ;  /* 0x00000003ff0075a7 */ /* 0x000ea40008001104 */
[----:B--2---:R-:W-:Y:S05]  /*2700*/  @!P0 BRA `(.L_x_43) ;  /* 0x0000009000148947 */ /* 0x004fea0003800000 */
.L_x_138:
[----:B------:R-:W-:-:S04]  /*2710*/  UIADD3 UR4, UPT, UPT, UR5, 0x1, URZ ;  /* 0x0000000105047890 */ /* 0x000fc8000fffe0ff */
[----:B------:R-:W-:-:S04]  /*2720*/  UISETP.NE.AND UP0, UPT, UR4, 0x4, UPT ;  /* 0x000000040400788c */ /* 0x000fc8000bf05270 */
[----:B------:R-:W-:Y:S02]  /*2730*/  USEL UR6, URZ, 0x1, UP0 ;  /* 0x00000001ff067887 */ /* 0x000fe40008000000 */
[----:B------:R-:W-:-:S04]  /*2740*/  USEL UR4, UR4, URZ, UP0 ;  /* 0x000000ff04047287 */ /* 0x000fc80008000000 */
[----:B------:R-:W-:Y:S01]  /*2750*/  ULEA UR5, UR4, UR7, 0x3 ;  /* 0x0000000704057291 */ /* 0x000fe2000f8e18ff */
[----:B------:R-:W-:-:S04]  /*2760*/  LOP3.LUT R2, R12, UR6, RZ, 0x3c, !PT ;  /* 0x000000060c027c12 */ /* 0x000fc8000f8e3cff */
[----:B-1----:R-:W-:-:S04]  /*2770*/  SHF.L.U32 R3, R2, 0x1f, RZ ;  /* 0x0000001f02037819 */ /* 0x002fc800000006ff */
[----:B------:R-:W1:Y:S02]  /*2780*/  SYNCS.PHASECHK.TRANS64.TRYWAIT P0, [UR5], R3 ;  /* 0x00000003ff0075a7 */ /* 0x000e640008001105 */
[----:B-1----:R-:W-:Y:S05]  /*2790*/  @!P0 BRA `(.L_x_44) ;  /* 0x0000009000088947 */ /* 0x002fea0003800000 */
.L_x_140:
        /* <DEDUP_REMOVED lines=9> */
.L_x_142:
[----:B------:R-:W-:-:S04]  /*2830*/  UIADD3 UR4, UPT, UPT, UR4, 0x1, URZ ;  /* 0x0000000104047890 */ /* 0x000fc8000fffe0ff */
[----:B------:R-:W-:-:S04]  /*2840*/  UISETP.NE.AND UP0, UPT, UR4, 0x4, UPT ;  /* 0x000000040400788c */ /* 0x000fc8000bf05270 */
[----:B------:R-:W-:Y:S02]  /*2850*/  USEL UR5, URZ, 0x1, UP0 ;  /* 0x00000001ff057887 */ /* 0x000fe40008000000 */
[----:B------:R-:W-:-:S04]  /*2860*/  USEL UR4, UR4, URZ, UP0 ;  /* 0x000000ff04047287 */ /* 0x000fc80008000000 */
[----:B------:R-:W-:Y:S01]  /*2870*/  ULEA UR4, UR4, UR7, 0x3 ;  /* 0x0000000704047291 */ /* 0x000fe2000f8e18ff */
[----:B-1----:R-:W-:-:S04]  /*2880*/  LOP3.LUT R3, R2, UR5, RZ, 0x3c, !PT ;  /* 0x0000000502037c12 */ /* 0x002fc8000f8e3cff */
[----:B------:R-:W-:Y:S01]  /*2890*/  SHF.L.U32 R3, R3, 0x1f, RZ ;  /* 0x0000001f03037819 */ /* 0x000fe200000006ff */
[----:B------:R-:W-:-:S07]  /*28a0*/  IMAD.U32 R0, RZ, RZ, UR4 ;  /* 0x00000004ff007e24 */ /* 0x000fce000f8e00ff */
.L_x_46:
[----:B-1----:R1:W2:Y:S02]  /*28b0*/  SYNCS.PHASECHK.TRANS64.TRYWAIT P0, [R0+URZ], R3 ;  /* 0x00000003000075a7 */ /* 0x0022a400080011ff */
[----:B--2---:R-:W-:Y:S05]  /*28c0*/  @!P0 NANOSLEEP.SYNCS 0x989680 ;  /* 0x009896800000895d */ /* 0x004fea0003900000 */
[----:B------:R-:W2:Y:S02]  /*28d0*/  @!P0 SYNCS.PHASECHK.TRANS64 P0, [R0+URZ], R3 ;  /* 0x00000003000085a7 */ /* 0x000ea400080010ff */
[----:B--2---:R-:W-:Y:S05]  /*28e0*/  @P0 EXIT ;  /* 0x000000000000094d */ /* 0x004fea0003800000 */
[----:B------:R-:W-:Y:S05]  /*28f0*/  BRA `(.L_x_46) ;  /* 0xfffffffc00ec7947 */ /* 0x000fea000383ffff */
.L_x_22:
[----:B------:R-:W1:Y:S02]  /*2900*/  S2UR UR4, SR_CgaCtaId ;  /* 0x00000000000479c3 */ /* 0x000e640000008800 */
[----:B-1----:R-:W-:-:S04]  /*2910*/  UISETP.NE.AND UP0, UPT, UR4, URZ, UPT ;  /* 0x000000ff0400728c */ /* 0x002fc8000bf05270 */
[----:B------:R-:W-:-:S09]  /*2920*/  UISETP.NE.OR UP0, UPT, UR17, 0x1, UP0 ;  /* 0x000000011100788c */ /* 0x000fd20008705670 */
[----:B------:R-:W-:Y:S05]  /*2930*/  BRA.U UP0, `(.L_x_47) ;  /* 0x00000005004c7547 */ /* 0x000fea000b800000 */
[----:B------:R-:W1:Y:S01]  /*2940*/  S2UR UR5, SR_CgaCtaId ;  /* 0x00000000000579c3 */ /* 0x000e620000008800 */
[----:B------:R-:W-:Y:S01]  /*2950*/  UMOV UR4, 0x400 ;  /* 0x0000040000047882 */ /* 0x000fe20000000000 */
[----:B------:R-:W-:Y:S01]  /*2960*/  ISETP.GE.U32.AND P2, PT, R0, 0x2, PT ;  /* 0x000000020000780c */ /* 0x000fe20003f46070 */
[----:B------:R-:W-:Y:S01]  /*2970*/  IMAD.MOV.U32 R12, RZ, RZ, 0x1 ;  /* 0x00000001ff0c7424 */ /* 0x000fe200078e00ff */
[----:B------:R-:W-:Y:S02]  /*2980*/  CS2R R10, SRZ ;  /* 0x00000000000a7805 */ /* 0x000fe4000001ff00 */
[----:B------:R-:W-:Y:S01]  /*2990*/  CS2R R8, SRZ ;  /* 0x0000000000087805 */ /* 0x000fe2000001ff00 */
[----:B-1----:R-:W-:-:S03]  /*29a0*/  ULEA UR6, UR5, UR4, 0x18 ;  /* 0x0000000405067291 */ /* 0x002fc6000f8ec0ff */
[----:B------:R-:W-:-:S09]  /*29b0*/  UMOV UR5, URZ ;  /* 0x000000ff00057c82 */ /* 0x000fd20008000000 */
.L_x_51:
[----:B------:R-:W-:Y:S02]  /*29c0*/  LEA R2, R8, UR6, 0x3 ;  /* 0x0000000608027c11 */ /* 0x000fe4000f8e18ff */
[----:B------:R-:W-:-:S03]  /*29d0*/  SHF.L.U32 R5, R9, 0x1f, RZ ;  /* 0x0000001f09057819 */ /* 0x000fc600000006ff */
[----:B------:R-:W-:Y:S01]  /*29e0*/  VIADD R4, R2, 0xe0 ;  /* 0x000000e002047836 */ /* 0x000fe20000000000 */
[----:B------:R-:W1:Y:S02]  /*29f0*/  SYNCS.PHASECHK.TRANS64.TRYWAIT P0, [R2+URZ+0xd0], R5 ;  /* 0x0000d005020075a7 */ /* 0x000e6400080011ff */
[----:B-1----:R-:W-:Y:S05]  /*2a00*/  @!P0 BRA `(.L_x_48) ;  /* 0x0000008c009c8947 */ /* 0x002fea0003800000 */
.L_x_143:
[----:B------:R-:W-:Y:S01]  /*2a10*/  ULEA UR4, UR5, UR6, 0x3 ;  /* 0x0000000605047291 */ /* 0x000fe2000f8e18ff */
[----:B------:R-:W-:Y:S02]  /*2a20*/  PRMT R4, RZ, 0x654, R4 ;  /* 0x00000654ff047816 */ /* 0x000fe40000000004 */
[----:B-1----:R-:W-:Y:S01]  /*2a30*/  SHF.L.U32 R5, R12, 0x1f, RZ ;  /* 0x0000001f0c057819 */ /* 0x002fe200000006ff */
[----:B------:R-:W-:Y:S01]  /*2a40*/  UIADD3 UR7, UPT, UPT, UR4, 0x90, URZ ;  /* 0x0000009004077890 */ /* 0x000fe2000fffe0ff */
[----:B------:R1:W-:Y:S05]  /*2a50*/  SYNCS.ARRIVE.TRANS64.RED.A1T0 RZ, [R4+URZ], RZ ;  /* 0x000000ff04ff79a7 */ /* 0x0003ea00081004ff */
[----:B------:R-:W-:Y:S01]  /*2a60*/  IMAD.U32 R7, RZ, RZ, UR7 ;  /* 0x00000007ff077e24 */ /* 0x000fe2000f8e00ff */
[----:B------:R-:W2:Y:S04]  /*2a70*/  SYNCS.PHASECHK.TRANS64.TRYWAIT P0, [UR4+0xa0], R5 ;  /* 0x0000a005ff0075a7 */ /* 0x000ea80008001104 */
[----:B------:R-:W-:Y:S01]  /*2a80*/  PRMT R6, R0, 0x654, R7 ;  /* 0x0000065400067816 */ /* 0x000fe20000000007 */
[----:B-1----:R-:W-:Y:S01]  /*2a90*/  @!P2 IMAD.MOV.U32 R4, RZ, RZ, 0x10 ;  /* 0x00000010ff04a424 */ /* 0x002fe200078e00ff */
[----:B--2---:R-:W-:Y:S06]  /*2aa0*/  @!P0 BRA `(.L_x_49) ;  /* 0x0000008c00888947 */ /* 0x004fec0003800000 */
.L_x_145:
[----:B------:R-:W-:Y:S01]  /*2ab0*/  ULEA UR8, UR5, UR6, 0x4 ;  /* 0x0000000605087291 */ /* 0x000fe2000f8e20ff */
[----:B------:R-:W-:Y:S01]  /*2ac0*/  SEL R3, R6, R3, !P2 ;  /* 0x0000000306037207 */ /* 0x000fe20005000000 */
[----:B------:R-:W-:Y:S01]  /*2ad0*/  UIADD3 UR9, UPT, UPT, UR4, 0x90, URZ ;  /* 0x0000009004097890 */ /* 0x000fe2000fffe0ff */
[----:B-1----:R-:W-:Y:S01]  /*2ae0*/  LEA R2, R11, UR6, 0x3 ;  /* 0x000000060b027c11 */ /* 0x002fe2000f8e18ff */
[----:B------:R-:W-:Y:S01]  /*2af0*/  UIADD3 UR8, UPT, UPT, UR8, 0x100, URZ ;  /* 0x0000010008087890 */ /* 0x000fe2000fffe0ff */
[----:B------:R-:W-:Y:S01]  /*2b00*/  SHF.L.U32 R5, R10, 0x1f, RZ ;  /* 0x0000001f0a057819 */ /* 0x000fe200000006ff */
[----:B------:R1:W-:Y:S01]  /*2b10*/  @!P2 SYNCS.ARRIVE.TRANS64.RED RZ, [R3+URZ], R4 ;  /* 0x0000000403ffa9a7 */ /* 0x0003e200080004ff */
[----:B------:R-:W-:Y:S01]  /*2b20*/  UIADD3 UR4, UPT, UPT, UR5, 0x1, URZ ;  /* 0x0000000105047890 */ /* 0x000fe2000fffe0ff */
[----:B------:R-:W-:-:S03]  /*2b30*/  VIADD R8, R8, 0x1 ;  /* 0x0000000108087836 */ /* 0x000fc60000000000 */
[----:B------:R-:W-:Y:S02]  /*2b40*/  UISETP.NE.AND UP0, UPT, UR4, 0x2, UPT ;  /* 0x000000020400788c */ /* 0x000fe4000bf05270 */
[----:B------:R-:W-:Y:S06]  /*2b50*/  UGETNEXTWORKID.BROADCAST [UR8], [UR9] ;  /* 0x00000000080073ca */ /* 0x000fec0008000100 */
[----:B------:R-:W-:Y:S01]  /*2b60*/  USEL UR7, URZ, 0x1, UP0 ;  /* 0x00000001ff077887 */ /* 0x000fe20008000000 */
[----:B------:R-:W-:Y:S01]  /*2b70*/  ISETP.NE.AND P0, PT, R8, 0x2, PT ;  /* 0x000000020800780c */ /* 0x000fe20003f05270 */
[----:B------:R-:W-:Y:S01]  /*2b80*/  USEL UR5, UR4, URZ, UP0 ;  /* 0x000000ff04057287 */ /* 0x000fe20008000000 */
[----:B------:R-:W2:Y:S03]  /*2b90*/  SYNCS.PHASECHK.TRANS64.TRYWAIT P1, [R2+URZ+0x90], R5 ;  /* 0x00009005020075a7 */ /* 0x000ea600080211ff */
[----:B------:R-:W-:Y:S01]  /*2ba0*/  LOP3.LUT R12, R12, UR7, RZ, 0x3c, !PT ;  /* 0x000000070c0c7c12 */ /* 0x000fe2000f8e3cff */
[----:B-12---:R-:W-:Y:S07]  /*2bb0*/  @!P1 BRA `(.L_x_50) ;  /* 0x0000008c005c9947 */ /* 0x006fee0003800000 */
.L_x_146:
[C---:B------:R-:W-:Y:S01]  /*2bc0*/  LEA R4, R11.reuse, UR6, 0x4 ;  /* 0x000000060b047c11 */ /* 0x040fe2000f8e20ff */
[----:B-1----:R-:W-:Y:S01]  /*2bd0*/  VIADD R2, R2, 0xa0 ;  /* 0x000000a002027836 */ /* 0x002fe20000000000 */
[----:B------:R-:W-:Y:S01]  /*2be0*/  SEL R8, R8, RZ, P0 ;  /* 0x000000ff08087207 */ /* 0x000fe20000000000 */
[----:B------:R-:W-:-:S03]  /*2bf0*/  VIADD R11, R11, 0x1 ;  /* 0x000000010b0b7836 */ /* 0x000fc60000000000 */
[----:B------:R-:W1:Y:S01]  /*2c00*/  LDS.128 R4, [R4+0x100] ;  /* 0x0001000004047984 */ /* 0x000e620000000c00 */
[----:B------:R-:W-:Y:S02]  /*2c10*/  PRMT R2, RZ, 0x654, R2 ;  /* 0x00000654ff027816 */ /* 0x000fe40000000002 */
[C---:B------:R-:W-:Y:S01]  /*2c20*/  ISETP.NE.AND P1, PT, R11.reuse, 0x2, PT ;  /* 0x000000020b00780c */ /* 0x040fe20003f25270 */
[----:B------:R-:W-:Y:S01]  /*2c30*/  @!PT LDS RZ, [RZ] ;  /* 0x00000000fffff984 */ /* 0x000fe20000000800 */
[----:B------:R-:W-:Y:S01]  /*2c40*/  @!PT LDS RZ, [RZ] ;  /* 0x00000000fffff984 */ /* 0x000fe20000000800 */
[----:B------:R-:W-:Y:S01]  /*2c50*/  @!PT LDS RZ, [RZ] ;  /* 0x00000000fffff984 */ /* 0x000fe20000000800 */
[----:B------:R-:W-:Y:S01]  /*2c60*/  @!PT LDS RZ, [RZ] ;  /* 0x00000000fffff984 */ /* 0x000fe20000000800 */
[----:B------:R2:W-:Y:S06]  /*2c70*/  MEMBAR.ALL.CTA ;  /* 0x0000000000007992 */ /* 0x0005ec0000008000 */
[----:B--2---:R-:W2:Y:S01]  /*2c80*/  FENCE.VIEW.ASYNC.S ;  /* 0x00000000000073c6 */ /* 0x004ea20000000000 */
[----:B------:R-:W-:Y:S01]  /*2c90*/  SEL R11, R11, RZ, P1 ;  /* 0x000000ff0b0b7207 */ /* 0x000fe20000800000 */
[----:B--2---:R2:W-:Y:S01]  /*2ca0*/  SYNCS.ARRIVE.TRANS64.RED.A1T0 RZ, [R2+URZ], RZ ;  /* 0x000000ff02ff79a7 */ /* 0x0045e200081004ff */
[----:B-1----:R-:W-:-:S02]  /*2cb0*/  LOP3.LUT P3, RZ, R6, 0x1, RZ, 0xc0, !PT ;  /* 0x0000000106ff7812 */ /* 0x002fc4000786c0ff */
[----:B------:R-:W-:-:S04]  /*2cc0*/  SEL R5, RZ, 0x1, P1 ;  /* 0x00000001ff057807 */ /* 0x000fc80000800000 */
[----:B------:R-:W-:Y:S02]  /*2cd0*/  LOP3.LUT R10, R10, R5, RZ, 0x3c, !PT ;  /* 0x000000050a0a7212 */ /* 0x000fe400078e3cff */
[----:B--2---:R-:W-:-:S04]  /*2ce0*/  SEL R2, RZ, 0x1, P0 ;  /* 0x00000001ff027807 */ /* 0x004fc80000000000 */
[----:B------:R-:W-:Y:S01]  /*2cf0*/  LOP3.LUT R9, R9, R2, RZ, 0x3c, !PT ;  /* 0x0000000209097212 */ /* 0x000fe200078e3cff */
[----:B------:R-:W-:Y:S06]  /*2d00*/  @P3 BRA `(.L_x_51) ;  /* 0xfffffffc002c3947 */ /* 0x000fec000383ffff */
[----:B------:R-:W-:Y:S01]  /*2d10*/  ULEA UR4, UR5, UR6, 0x3 ;  /* 0x0000000605047291 */ /* 0x000fe2000f8e18ff */
[----:B------:R-:W-:-:S08]  /*2d20*/  SHF.L.U32 R3, R12, 0x1f, RZ ;  /* 0x0000001f0c037819 */ /* 0x000fd000000006ff */
[----:B------:R-:W1:Y:S02]  /*2d30*/  SYNCS.PHASECHK.TRANS64 P0, [UR4+0xa0], R3 ;  /* 0x0000a003ff0075a7 */ /* 0x000e640008001004 */
[----:B-1----:R-:W-:Y:S05]  /*2d40*/  @P0 BRA `(.L_x_52) ;  /* 0x0000000000080947 */ /* 0x002fea0003800000 */
[----:B------:R-:W1:Y:S02]  /*2d50*/  SYNCS.PHASECHK.TRANS64.TRYWAIT P0, [UR4+0xa0], R3 ;  /* 0x0000a003ff0075a7 */ /* 0x000e640008001104 */
[----:B-1----:R-:W-:Y:S05]  /*2d60*/  @!P0 BRA `(.L_x_53) ;  /* 0x0000008c00048947 */ /* 0x002fea0003800000 */
.L_x_52:
[----:B------:R-:W-:-:S04]  /*2d70*/  UIADD3 UR7, UPT, UPT, UR5, 0x1, URZ ;  /* 0x0000000105077890 */ /* 0x000fc8000fffe0ff */
[----:B------:R-:W-:-:S04]  /*2d80*/  UISETP.NE.AND UP0, UPT, UR7, 0x2, UPT ;  /* 0x000000020700788c */ /* 0x000fc8000bf05270 */
[----:B------:R-:W-:Y:S02]  /*2d90*/  USEL UR8, URZ, 0x1, UP0 ;  /* 0x00000001ff087887 */ /* 0x000fe40008000000 */
[----:B------:R-:W-:-:S04]  /*2da0*/  USEL UR7, UR7, URZ, UP0 ;  /* 0x000000ff07077287 */ /* 0x000fc80008000000 */
[----:B------:R-:W-:Y:S01]  /*2db0*/  ULEA UR7, UR7, UR6, 0x3 ;  /* 0x0000000607077291 */ /* 0x000fe2000f8e18ff */
[----:B-1----:R-:W-:-:S04]  /*2dc0*/  LOP3.LUT R3, R12, UR8, RZ, 0x3c, !PT ;  /* 0x000000080c037c12 */ /* 0x002fc8000f8e3cff */
[----:B------:R-:W-:-:S04]  /*2dd0*/  SHF.L.U32 R0, R3, 0x1f, RZ ;  /* 0x0000001f03007819 */ /* 0x000fc800000006ff */
[----:B------:R-:W1:Y:S02]  /*2de0*/  SYNCS.PHASECHK.TRANS64 P0, [UR7+0xa0], R0 ;  /* 0x0000a000ff0075a7 */ /* 0x000e640008001007 */
[----:B-1----:R-:W-:Y:S05]  /*2df0*/  @P0 EXIT ;  /* 0x000000000000094d */ /* 0x002fea0003800000 */
[----:B------:R-:W-:Y:S02]  /*2e00*/  SHF.L.U32 R3, R3, 0x1f, RZ ;  /* 0x0000001f03037819 */ /* 0x000fe400000006ff */
[----:B------:R-:W-:-:S07]  /*2e10*/  MOV R0, UR7 ;  /* 0x0000000700007c02 */ /* 0x000fce0008000f00 */
.L_x_54:
[----:B-1----:R1:W2:Y:S02]  /*2e20*/  SYNCS.PHASECHK.TRANS64.TRYWAIT P0, [R0+URZ+0xa0], R3 ;  /* 0x0000a003000075a7 */ /* 0x0022a400080011ff */
[----:B--2---:R-:W-:Y:S05]  /*2e30*/  @!P0 NANOSLEEP.SYNCS 0x989680 ;  /* 0x009896800000895d */ /* 0x004fea0003900000 */
[----:B------:R-:W2:Y:S02]  /*2e40*/  @!P0 SYNCS.PHASECHK.TRANS64 P0, [R0+URZ+0xa0], R3 ;  /* 0x0000a003000085a7 */ /* 0x000ea400080010ff */
[----:B--2---:R-:W-:Y:S05]  /*2e50*/  @P0 EXIT ;  /* 0x000000000000094d */ /* 0x004fea0003800000 */
[----:B------:R-:W-:Y:S05]  /*2e60*/  BRA `(.L_x_54) ;  /* 0xfffffffc00ec7947 */ /* 0x000fea000383ffff */
.L_x_47:
[----:B------:R-:W-:Y:S05]  /*2e70*/  BRA.U UP4, `(.L_x_55) ;  /* 0x0000000d04407547 */ /* 0x000fea000b800000 */
[----:B------:R-:W1:Y:S01]  /*2e80*/  S2UR UR7, SR_CgaCtaId ;  /* 0x00000000000779c3 */ /* 0x000e620000008800 */
[----:B------:R-:W-:Y:S01]  /*2e90*/  UMOV UR4, 0x40 ;  /* 0x0000004000047882 */ /* 0x000fe20000000000 */
[----:B------:R-:W-:Y:S01]  /*2ea0*/  NOP ;  /* 0x0000000000007918 */ /* 0x000fe20000000000 */
[----:B------:R-:W-:Y:S01]  /*2eb0*/  UMOV UR6, 0x400 ;  /* 0x0000040000067882 */ /* 0x000fe20000000000 */
[----:B-1----:R-:W-:Y:S02]  /*2ec0*/  ULEA UR5, UR7, UR4, 0x18 ;  /* 0x0000000407057291 */ /* 0x002fe4000f8ec0ff */
[----:B------:R-:W-:-:S07]  /*2ed0*/  ULEA UR6, UR7, UR6, 0x18 ;  /* 0x0000000607067291 */ /* 0x000fce000f8ec0ff */
[----:B------:R-:W1:Y:S02]  /*2ee0*/  LDS.U8 R0, [UR5+0x1c] ;  /* 0x00001c05ff007984 */ /* 0x000e640008000000 */
[----:B-1----:R-:W-:-:S13]  /*2ef0*/  ISETP.NE.AND P0, PT, R0, RZ, PT ;  /* 0x000000ff0000720c */ /* 0x002fda0003f05270 */
[----:B------:R-:W-:Y:S05]  /*2f00*/  @P0 BRA `(.L_x_56) ;  /* 0x0000000000580947 */ /* 0x000fea0003800000 */
[----:B------:R-:W-:-:S13]  /*2f10*/  ELECT P0, URZ, PT ;  /* 0x0000000000ff782f */ /* 0x000fda0003800000 */
[----:B------:R-:W-:Y:S05]  /*2f20*/  @!P0 BRA `(.L_x_57) ;  /* 0x0000000000608947 */ /* 0x000fea0003800000 */
[----:B------:R-:W-:Y:S01]  /*2f30*/  UMOV UR4, 0x10 ;  /* 0x0000001000047882 */ /* 0x000fe20000000000 */
[----:B------:R-:W-:Y:S01]  /*2f40*/  HFMA2 R0, -RZ, RZ, 0, 5.9604644775390625e-08 ;  /* 0x00000001ff007431 */ /* 0x000fe200000001ff */
[----:B------:R-:W-:-:S03]  /*2f50*/  MOV R3, 0xffff ;  /* 0x0000ffff00037802 */ /* 0x000fc60000000f00 */
[----:B------:R-:W-:Y:S04]  /*2f60*/  DEPBAR.LE SB1, 0x36 ;  /* 0x00009d800000791a */ /* 0x000fe80000000000 */
[----:B------:R-:W1:Y:S02]  /*2f70*/  UTCATOMSWS.FIND_AND_SET.ALIGN UP0, UR4, UR4 ;  /* 0x00000004000475e3 */ /* 0x000e640008000800 */
[----:B-1----:R-:W-:Y:S01]  /*2f80*/  MOV R4, UR4 ;  /* 0x0000000400047c02 */ /* 0x002fe20008000f00 */
[----:B------:R-:W-:Y:S06]  /*2f90*/  BRA.U UP0, `(.L_x_58) ;  /* 0x0000000100187547 */ /* 0x000fec000b800000 */
.L_x_59:
[----:B------:R-:W-:Y:S05]  /*2fa0*/  NANOSLEEP 0x64 ;  /* 0x000000640000795d */ /* 0x000fea0003800000 */
[----:B------:R-:W-:-:S05]  /*2fb0*/  UMOV UR4, 0x10 ;  /* 0x0000001000047882 */ /* 0x000fca0000000000 */
[----:B------:R-:W-:Y:S04]  /*2fc0*/  DEPBAR.LE SB1, 0x36 ;  /* 0x00009d800000791a */ /* 0x000fe80000000000 */
[----:B------:R-:W1:Y:S02]  /*2fd0*/  UTCATOMSWS.FIND_AND_SET.ALIGN UP0, UR4, UR4 ;  /* 0x00000004000475e3 */ /* 0x000e640008000800 */
[----:B-1----:R-:W-:Y:S01]  /*2fe0*/  MOV R4, UR4 ;  /* 0x0000000400047c02 */ /* 0x002fe20008000f00 */
[----:B------:R-:W-:Y:S05]  /*2ff0*/  BRA.U !UP0, `(.L_x_59) ;  /* 0xfffffffd08e87547 */ /* 0x000fea000b83ffff */
.L_x_58:
[-C--:B------:R-:W-:Y:S02]  /*3000*/  SHF.L.U32 R3, R3, R4.reuse, RZ ;  /* 0x0000000403037219 */ /* 0x080fe400000006ff */
[----:B------:R-:W-:Y:S01]  /*3010*/  SHF.L.U32 R0, R0, R4, RZ ;  /* 0x0000000400007219 */ /* 0x000fe200000006ff */
[----:B------:R-:W-:Y:S02]  /*3020*/  IMAD.SHL.U32 R4, R4, 0x20, RZ ;  /* 0x0000002004047824 */ /* 0x000fe400078e00ff */
[----:B------:R1:W-:Y:S04]  /*3030*/  ATOMS.OR RZ, [UR5+0x14], R3 ;  /* 0x00001403ffff798c */ /* 0x0003e8000b000005 */
[----:B------:R1:W-:Y:S04]  /*3040*/  ATOMS.OR RZ, [UR5+0x18], R0 ;  /* 0x00001800ffff798c */ /* 0x0003e8000b000005 */
[----:B------:R1:W-:Y:S01]  /*3050*/  STS [UR6+0x120], R4 ;  /* 0x00012004ff007988 */ /* 0x0003e20008000806 */
[----:B------:R-:W-:Y:S05]  /*3060*/  BRA `(.L_x_57) ;  /* 0x0000000000107947 */ /* 0x000fea0003800000 */
.L_x_56:
[----:B------:R-:W-:Y:S02]  /*3070*/  MOV R0, 0xffffffff ;  /* 0xffffffff00007802 */ /* 0x000fe40000000f00 */
[----:B------:R-:W-:-:S03]  /*3080*/  MOV R4, 0x30b0 ;  /* 0x000030b000047802 */ /* 0x000fc60000000f00 */
[----:B------:R1:W-:Y:S04]  /*3090*/  STS [UR6+0x120], R0 ;  /* 0x00012000ff007988 */ /* 0x0003e80008000806 */
[----:B-1---5:R-:W-:Y:S05]  /*30a0*/  CALL.REL.NOINC `($__internal_1_$__cuda_sm10x_tcgen05_guardrail_trap_phase_invalid_during_alloc) ;  /* 0x0000009000187944 */ /* 0x022fea0003c00000 */
.L_x_57:
[----:B------:R-:W-:Y:S05]  /*30b0*/  WARPSYNC.ALL ;  /* 0x0000000000007948 */ /* 0x000fea0003800000 */
[----:B------:R-:W2:Y:S01]  /*30c0*/  S2UR UR4, SR_CgaCtaId ;  /* 0x00000000000479c3 */ /* 0x000ea20000008800 */
[----:B------:R-:W-:Y:S01]  /*30d0*/  UMOV UR17, 0x400 ;  /* 0x0000040000117882 */ /* 0x000fe20000000000 */
[----:B------:R-:W-:-:S06]  /*30e0*/  NOP ;  /* 0x0000000000007918 */ /* 0x000fcc0000000000 */
[----:B------:R-:W-:Y:S06]  /*30f0*/  BAR.ARV 0x6, 0xa0 ;  /* 0x0182800000007b1d */ /* 0x000fec0000002000 */
[----:B------:R-:W3:Y:S01]  /*3100*/  LDCU UR5, c[0x0][0x38c] ;  /* 0x00007180ff0577ac */ /* 0x000ee20008000800 */
[----:B------:R-:W-:Y:S01]  /*3110*/  LOP3.LUT R2, R2, 0xffff, RZ, 0xc0, !PT ;  /* 0x0000ffff02027812 */ /* 0x000fe200078ec0ff */
[----:B------:R-:W-:Y:S01]  /*3120*/  IMAD.MOV.U32 R11, RZ, RZ, 0x1 ;  /* 0x00000001ff0b7424 */ /* 0x000fe200078e00ff */
[----:B------:R-:W-:Y:S01]  /*3130*/  CS2R R8, SRZ ;  /* 0x0000000000087805 */ /* 0x000fe2000001ff00 */
[----:B------:R-:W4:Y:S01]  /*3140*/  LDCU UR8, c[0x0][0x38c] ;  /* 0x00007180ff0877ac */ /* 0x000f220008000800 */
[----:B------:R-:W-:Y:S01]  /*3150*/  R2UR UR19, R2 ;  /* 0x00000000021372ca */ /* 0x000fe200000e0000 */
[----:B------:R-:W-:Y:S01]  /*3160*/  IMAD.MOV.U32 R10, RZ, RZ, RZ ;  /* 0x000000ffff0a7224 */ /* 0x000fe200078e00ff */
[----:B------:R-:W-:Y:S01]  /*3170*/  UMOV UR23, URZ ;  /* 0x000000ff00177c82 */ /* 0x000fe20008000000 */
[----:B------:R-:W-:Y:S01]  /*3180*/  UMOV UR14, URZ ;  /* 0x000000ff000e7c82 */ /* 0x000fe20008000000 */
[----:B--2---:R-:W-:Y:S01]  /*3190*/  ULEA UR17, UR4, UR17, 0x18 ;  /* 0x0000001104117291 */ /* 0x004fe2000f8ec0ff */
[----:B------:R-:W-:Y:S01]  /*31a0*/  UMOV UR26, 0x0 ;  /* 0x00000000001a7882 */ /* 0x000fe20000000000 */
[----:B------:R-:W-:-:S02]  /*31b0*/  UMOV UR27, 0x8400010 ;  /* 0x08400010001b7882 */ /* 0x000fc40000000000 */
[----:B------:R-:W-:Y:S02]  /*31c0*/  UIADD3 UR6, UPT, UPT, UR17, 0xc400, URZ ;  /* 0x0000c40011067890 */ /* 0x000fe4000fffe0ff */
[----:B------:R-:W-:Y:S02]  /*31d0*/  UIADD3 UR7, UPT, UPT, UR17, 0x14400, URZ ;  /* 0x0001440011077890 */ /* 0x000fe4000fffe0ff */
[----:B---3--:R-:W-:Y:S01]  /*31e0*/  UIADD3 UR5, UPT, UPT, UR5, 0x3f, URZ ;  /* 0x0000003f05057890 */ /* 0x008fe2000fffe0ff */
[----:B-1----:R-:W1:Y:S01]  /*31f0*/  LDS R0, [UR17+0x120] ;  /* 0x00012011ff007984 */ /* 0x002e620008000800 */
[----:B------:R-:W-:Y:S02]  /*3200*/  USHF.R.U32.HI UR6, URZ, 0x4, UR6 ;  /* 0x00000004ff067899 */ /* 0x000fe40008011606 */
[----:B------:R-:W-:Y:S02]  /*3210*/  USHF.R.S32.HI UR4, URZ, 0x1f, UR5 ;  /* 0x0000001fff047899 */ /* 0x000fe40008011405 */
[----:B------:R-:W-:-:S02]  /*3220*/  ULOP3.LUT UR6, UR6, 0x3fff, URZ, 0xc0, !UPT ;  /* 0x00003fff06067892 */ /* 0x000fc4000f8ec0ff */
[----:B------:R-:W-:Y:S02]  /*3230*/  ULEA.HI UR4, UR4, UR5, URZ, 0x6 ;  /* 0x0000000504047291 */ /* 0x000fe4000f8f30ff */
[----:B------:R-:W-:Y:S02]  /*3240*/  USHF.R.U32.HI UR5, URZ, 0x4, UR7 ;  /* 0x00000004ff057899 */ /* 0x000fe40008011607 */
[----:B------:R-:W-:Y:S02]  /*3250*/  USHF.R.S32.HI UR28, URZ, 0x6, UR4 ;  /* 0x00000006ff1c7899 */ /* 0x000fe40008011404 */
[----:B------:R-:W-:Y:S02]  /*3260*/  ULOP3.LUT UR5, UR5, 0x3fff, URZ, 0xc0, !UPT ;  /* 0x00003fff05057892 */ /* 0x000fe4000f8ec0ff */
[----:B------:R-:W-:Y:S02]  /*3270*/  UISETP.LT.AND UP0, UPT, UR28, 0x1, UPT ;  /* 0x000000011c00788c */ /* 0x000fe4000bf01270 */
[----:B------:R-:W-:-:S02]  /*3280*/  ULOP3.LUT UR20, UR6, 0x10000, URZ, 0xfc, !UPT ;  /* 0x0001000006147892 */ /* 0x000fc4000f8efcff */
[----:B------:R-:W-:Y:S02]  /*3290*/  USEL UR29, UR28, 0x1, !UP0 ;  /* 0x000000011c1d7887 */ /* 0x000fe4000c000000 */
[----:B------:R-:W-:Y:S02]  /*32a0*/  ULOP3.LUT UR21, UR5, 0x10000, URZ, 0xfc, !UPT ;  /* 0x0001000005157892 */ /* 0x000fe4000f8efcff */
[----:B------:R-:W-:Y:S02]  /*32b0*/  UIADD3 UR29, UPT, UPT, -UR29, URZ, URZ ;  /* 0x000000ff1d1d7290 */ /* 0x000fe4000fffe1ff */
[----:B----4-:R-:W-:Y:S01]  /*32c0*/  UISETP.GE.AND UP4, UPT, UR8, 0x1, UPT ;  /* 0x000000010800788c */ /* 0x010fe2000bf86270 */
[----:B------:R-:W-:Y:S01]  /*32d0*/  UMOV UR24, 0x0 ;  /* 0x0000000000187882 */ /* 0x000fe20000000000 */
[----:B------:R-:W-:Y:S01]  /*32e0*/  UMOV UR25, 0x8400010 ;  /* 0x0840001000197882 */ /* 0x000fe20000000000 */
[----:B-1----:R-:W-:-:S15]  /*32f0*/  R2UR UR30, R0 ;  /* 0x00000000001e72ca */ /* 0x002fde00000e0000 */
.L_x_66:
[----:B------:R-:W-:Y:S02]  /*3300*/  LEA R0, R10, UR17, 0x3 ;  /* 0x000000110a007c11 */ /* 0x000fe4000f8e18ff */
[----:B------:R-:W-:Y:S02]  /*3310*/  SHF.L.U32 R5, R9, 0x1f, RZ ;  /* 0x0000001f09057819 */ /* 0x000fe400000006ff */
[----:B------:R-:W-:Y:S01]  /*3320*/  PLOP3.LUT P0, PT, PT, PT, UP4, 0x80, 0x8 ;  /* 0x000000000008781c */ /* 0x000fe20003f0f048 */
[----:B------:R-:W-:Y:S01]  /*3330*/  VIADD R3, R0, 0xa0 ;  /* 0x000000a000037836 */ /* 0x000fe20000000000 */
[----:B-1----:R-:W1:Y:S02]  /*3340*/  SYNCS.PHASECHK.TRANS64.TRYWAIT P1, [R0+URZ+0x90], R5 ;  /* 0x00009005000075a7 */ /* 0x002e6400080211ff */
[----:B-1-3--:R-:W-:Y:S09]  /*3350*/  @!P1 BRA `(.L_x_60) ;  /* 0x0000008400a09947 */ /* 0x00aff20003800000 */
.L_x_148:
[----:B------:R-:W-:Y:S01]  /*3360*/  LEA R4, R10, UR17, 0x4 ;  /* 0x000000110a047c11 */ /* 0x000fe2000f8e20ff */
[----:B------:R-:W-:Y:S01]  /*3370*/  @UP4 ULEA UR4, UR14, UR17, 0x3 ;  /* 0x000000110e044291 */ /* 0x000fe2000f8e18ff */
[----:B------:R-:W-:Y:S01]  /*3380*/  PLOP3.LUT P2, PT, PT, PT, PT, 0x80, 0x8 ;  /* 0x000000000008781c */ /* 0x000fe20003f4f070 */
[----:B------:R-:W-:Y:S01]  /*3390*/  ULEA UR22, UR23, UR17, 0x3 ;  /* 0x0000001117167291 */ /* 0x000fe2000f8e18ff */
[----:B------:R-:W-:Y:S01]  /*33a0*/  PRMT R3, RZ, 0x654, R3 ;  /* 0x00000654ff037816 */ /* 0x000fe20000000003 */
[----:B------:R-:W-:Y:S01]  /*33b0*/  ULEA UR18, UR23, UR30, 0x8 ;  /* 0x0000001e17127291 */ /* 0x000fe2000f8e40ff */
[----:B-1----:R-:W1:Y:S01]  /*33c0*/  LDS.128 R4, [R4+0x100] ;  /* 0x0001000004047984 */ /* 0x002e620000000c00 */
[----:B------:R-:W-:Y:S02]  /*33d0*/  @P0 SHF.L.U32 R2, R8, 0x1f, RZ ;  /* 0x0000001f08020819 */ /* 0x000fe400000006ff */
[----:B------:R-:W-:Y:S01]  /*33e0*/  SHF.L.U32 R0, R11, 0x1f, RZ ;  /* 0x0000001f0b007819 */ /* 0x000fe200000006ff */
[----:B------:R-:W-:Y:S01]  /*33f0*/  @!PT LDS RZ, [RZ] ;  /* 0x00000000fffff984 */ /* 0x000fe20000000800 */
[----:B------:R-:W-:Y:S01]  /*3400*/  @!PT LDS RZ, [RZ] ;  /* 0x00000000fffff984 */ /* 0x000fe20000000800 */
[----:B------:R-:W-:Y:S01]  /*3410*/  @!PT LDS RZ, [RZ] ;  /* 0x00000000fffff984 */ /* 0x000fe20000000800 */
[----:B------:R-:W-:Y:S01]  /*3420*/  @!PT LDS RZ, [RZ] ;  /* 0x00000000fffff984 */ /* 0x000fe20000000800 */
[----:B------:R2:W-:Y:S06]  /*3430*/  MEMBAR.ALL.CTA ;  /* 0x0000000000007992 */ /* 0x0005ec0000008000 */
[----:B--2---:R-:W2:Y:S02]  /*3440*/  FENCE.VIEW.ASYNC.S ;  /* 0x00000000000073c6 */ /* 0x004ea40000000000 */
[----:B--2---:R2:W-:Y:S01]  /*3450*/  SYNCS.ARRIVE.TRANS64.RED.A1T0 RZ, [R3+URZ], RZ ;  /* 0x000000ff03ff79a7 */ /* 0x0045e200081004ff */
[----:B------:R2:W3:Y:S01]  /*3460*/  @P0 SYNCS.PHASECHK.TRANS64.TRYWAIT P2, [UR4], R2 ;  /* 0x00000002ff0005a7 */ /* 0x0004e20008041104 */
[----:B-1----:R-:W-:Y:S01]  /*3470*/  LOP3.LUT P1, RZ, R6, 0x1, RZ, 0xc0, !PT ;  /* 0x0000000106ff7812 */ /* 0x002fe2000782c0ff */
[----:B------:R-:W1:Y:S02]  /*3480*/  SYNCS.PHASECHK.TRANS64.TRYWAIT P0, [UR22+0xc0], R0 ;  /* 0x0000c000ff0075a7 */ /* 0x000e640008001116 */
[----:B-123--:R-:W-:Y:S10]  /*3490*/  @!P0 BRA `(.L_x_61) ;  /* 0x0000008400648947 */ /* 0x00eff40003800000 */
.L_x_150:
[----:B------:R-:W-:Y:S01]  /*34a0*/  IADD3 R10, PT, PT, R10, 0x1, RZ ;  /* 0x000000010a0a7810 */ /* 0x000fe20007ffe0ff */
[----:B------:R-:W-:Y:S06]  /*34b0*/  BRA.U !UP4, `(.L_x_62) ;  /* 0x000000010c987547 */ /* 0x000fec000b800000 */
[----:B------:R-:W-:Y:S01]  /*34c0*/  UPLOP3.LUT UP2, UPT, UPT, UPT, UPT, 0x40, 0x4 ;  /* 0x000000000004789c */ /* 0x000fe20003f4e870 */
[----:B------:R-:W-:Y:S01]  /*34d0*/  UMOV UR16, UR29 ;  /* 0x0000001d00107c82 */ /* 0x000fe20008000000 */
[----:B------:R-:W-:Y:S01]  /*34e0*/  UMOV UR15, UR28 ;  /* 0x0000001c000f7c82 */ /* 0x000fe20008000000 */
[----:B------:R-:W-:-:S08]  /*34f0*/  UMOV UR6, UR14 ;  /* 0x0000000e00067c82 */ /* 0x000fd00008000000 */
.L_x_65:
[----:B------:R-:W-:Y:S02]  /*3500*/  UIADD3 UR16, UPT, UPT, UR16, 0x1, URZ ;  /* 0x0000000110107890 */ /* 0x000fe4000fffe0ff */
[----:B--2---:R-:W-:Y:S02]  /*3510*/  ULEA UR5, UR6, UR17, 0x3 ;  /* 0x0000001106057291 */ /* 0x004fe4000f8e18ff */
[----:B------:R-:W-:Y:S01]  /*3520*/  UISETP.NE.AND UP3, UPT, UR16, URZ, UPT ;  /* 0x000000ff1000728c */ /* 0x000fe2000bf65270 */
[----:B---3--:R-:W-:Y:S10]  /*3530*/  @P2 BRA `(.L_x_63) ;  /* 0x00000000000c2947 */ /* 0x008ff40003800000 */
[----:B-1----:R-:W-:Y:S04]  /*3540*/  SHF.L.U32 R3, R8, 0x1f, RZ ;  /* 0x0000001f08037819 */ /* 0x002fe800000006ff */
[----:B------:R-:W1:Y:S02]  /*3550*/  SYNCS.PHASECHK.TRANS64.TRYWAIT P0, [UR5], R3 ;  /* 0x00000003ff0075a7 */ /* 0x000e640008001105 */
[----:B-1----:R-:W-:Y:S05]  /*3560*/  @!P0 BRA `(.L_x_64) ;  /* 0x0000008400488947 */ /* 0x002fea0003800000 */
.L_x_63:
[----:B------:R-:W-:Y:S01]  /*3570*/  UISETP.NE.AND UP0, UPT, UR15, 0x1, UPT ;  /* 0x000000010f00788c */ /* 0x000fe2000bf05270 */
[----:B------:R-:W-:Y:S01]  /*3580*/  PLOP3.LUT P2, PT, PT, PT, PT, 0x80, 0x8 ;  /* 0x000000000008781c */ /* 0x000fe20003f4f070 */
[----:B------:R-:W-:Y:S02]  /*3590*/  UIADD3 UR4, UPT, UPT, UR6, 0x1, URZ ;  /* 0x0000000106047890 */ /* 0x000fe4000fffe0ff */
[----:B------:R-:W-:Y:S02]  /*35a0*/  ULEA UR12, UR6, UR21, 0xa ;  /* 0x00000015060c7291 */ /* 0x000fe4000f8e50ff */
[----:B------:R-:W-:Y:S01]  /*35b0*/  UISETP.NE.AND UP1, UPT, UR4, 0x4, UPT ;  /* 0x000000040400788c */ /* 0x000fe2000bf25270 */
[----:B------:R-:W-:Y:S01]  /*35c0*/  PLOP3.LUT P0, PT, PT, PT, UP0, 0x80, 0x8 ;  /* 0x000000000008781c */ /* 0x000fe20003f0f008 */
[----:B------:R-:W-:Y:S02]  /*35d0*/  UIADD3 UR10, UPT, UPT, UR12, 0x2, URZ ;  /* 0x000000020c0a7890 */ /* 0x000fe4000fffe0ff */
[----:B------:R-:W-:Y:S02]  /*35e0*/  USEL UR7, URZ, 0x1, UP1 ;  /* 0x00000001ff077887 */ /* 0x000fe40008800000 */
[----:B------:R-:W-:Y:S02]  /*35f0*/  USEL UR14, UR4, URZ, UP1 ;  /* 0x000000ff040e7287 */ /* 0x000fe40008800000 */
[----:B------:R-:W-:Y:S02]  /*3600*/  UIADD3 UR15, UPT, UPT, UR15, -0x1, URZ ;  /* 0xffffffff0f0f7890 */ /* 0x000fe4000fffe0ff */
[----:B------:R-:W-:Y:S01]  /*3610*/  @UP0 ULEA UR4, UR14, UR17, 0x3 ;  /* 0x000000110e040291 */ /* 0x000fe2000f8e18ff */
[----:B------:R-:W-:Y:S01]  /*3620*/  LOP3.LUT R8, R8, UR7, RZ, 0x3c, !PT ;  /* 0x0000000708087c12 */ /* 0x000fe2000f8e3cff */
[----:B------:R-:W-:Y:S01]  /*3630*/  UIADD3 UR7, UPT, UPT, UR5, 0x20, URZ ;  /* 0x0000002005077890 */ /* 0x000fe2000fffe0ff */
[----:B------:R-:W-:Y:S02]  /*3640*/  UMOV UR13, 0x80004020 ;  /* 0x80004020000d7882 */ /* 0x000fe40000000000 */
[----:B-1----:R-:W-:Y:S01]  /*3650*/  @P0 SHF.L.U32 R0, R8, 0x1f, RZ ;  /* 0x0000001f08000819 */ /* 0x002fe200000006ff */
[----:B------:R-:W-:Y:S01]  /*3660*/  UMOV UR5, 0x80004020 ;  /* 0x8000402000057882 */ /* 0x000fe20000000000 */
[----:B------:R-:W-:Y:S01]  /*3670*/  UMOV UR11, 0x80004020 ;  /* 0x80004020000b7882 */ /* 0x000fe20000000000 */
[----:B------:R-:W-:Y:S01]  /*3680*/  UMOV UR9, 0x80004020 ;  /* 0x8000402000097882 */ /* 0x000fe20000000000 */
[----:B------:R2:W3:Y:S01]  /*3690*/  @P0 SYNCS.PHASECHK.TRANS64.TRYWAIT P2, [UR4], R0 ;  /* 0x00000000ff0005a7 */ /* 0x0004e20008041104 */
[----:B------:R-:W-:Y:S03]  /*36a0*/  ULEA UR4, UR6, UR20, 0x9 ;  /* 0x0000001406047291 */ /* 0x000fe6000f8e48ff */
[----:B------:R-:W-:Y:S01]  /*36b0*/  UMOV UR6, UR14 ;  /* 0x0000000e00067c82 */ /* 0x000fe20008000000 */
[----:B------:R-:W-:Y:S05]  /*36c0*/  UIADD3 UR8, UPT, UPT, UR4, 0x2, URZ ;  /* 0x0000000204087890 */ /* 0x000fea000fffe0ff */
[----:B------:R2:W-:Y:S01]  /*36d0*/  UTCQMMA gdesc[UR4], gdesc[UR12], tmem[UR18], tmem[UR26], idesc[UR27], UP2 ;  /* 0x00ff1a0c040075ea */ /* 0x0005e20009000312 */
[----:B------:R-:W-:Y:S03]  /*36e0*/  UPLOP3.LUT UP2, UPT, UPT, UPT, UPT, 0x80, 0x8 ;  /* 0x000000000008789c */ /* 0x000fe60003f4f070 */
[----:B------:R2:W-:Y:S01]  /*36f0*/  UTCQMMA gdesc[UR8], gdesc[UR10], tmem[UR18], tmem[UR24], idesc[UR25], UPT ;  /* 0x00ff180a080075ea */ /* 0x0005e2000b800312 */
[----:B------:R2:W-:Y:S01]  /*3700*/  UTCBAR.MULTICAST [UR7], URZ, UR19 ;  /* 0x000000ff070073e9 */ /* 0x0005e20008000813 */
[----:B------:R-:W-:Y:S06]  /*3710*/  BRA.U UP3, `(.L_x_65) ;  /* 0xfffffffd03787547 */ /* 0x000fec000b83ffff */
.L_x_62:
[----:B--2---:R-:W-:Y:S01]  /*3720*/  UIADD3 UR4, UPT, UPT, UR23, 0x1, URZ ;  /* 0x0000000117047890 */ /* 0x004fe2000fffe0ff */
[C---:B------:R-:W-:Y:S01]  /*3730*/  ISETP.NE.AND P0, PT, R10.reuse, 0x2, PT ;  /* 0x000000020a00780c */ /* 0x040fe20003f05270 */
[----:B------:R-:W-:Y:S02]  /*3740*/  UIADD3 UR5, UPT, UPT, UR22, 0xb0, URZ ;  /* 0x000000b016057890 */ /* 0x000fe4000fffe0ff */
[----:B------:R-:W-:Y:S01]  /*3750*/  UISETP.NE.AND UP0, UPT, UR4, 0x2, UPT ;  /* 0x000000020400788c */ /* 0x000fe2000bf05270 */
[----:B-1----:R-:W-:Y:S02]  /*3760*/  SEL R0, RZ, 0x1, P0 ;  /* 0x00000001ff007807 */ /* 0x002fe40000000000 */
[----:B------:R-:W-:Y:S01]  /*3770*/  SEL R10, R10, RZ, P0 ;  /* 0x000000ff0a0a7207 */ /* 0x000fe20000000000 */
[----:B------:R-:W-:Y:S01]  /*3780*/  USEL UR6, URZ, 0x1, UP0 ;  /* 0x00000001ff067887 */ /* 0x000fe20008000000 */
[----:B------:R-:W-:Y:S01]  /*3790*/  LOP3.LUT R9, R9, R0, RZ, 0x3c, !PT ;  /* 0x0000000009097212 */ /* 0x000fe200078e3cff */
[----:B------:R-:W-:Y:S01]  /*37a0*/  USEL UR23, UR4, URZ, UP0 ;  /* 0x000000ff04177287 */ /* 0x000fe20008000000 */
[----:B------:R1:W-:Y:S03]  /*37b0*/  UTCBAR [UR5], URZ ;  /* 0x000000ff050073e9 */ /* 0x0003e600080000ff */
[----:B------:R-:W-:Y:S01]  /*37c0*/  LOP3.LUT R11, R11, UR6, RZ, 0x3c, !PT ;  /* 0x000000060b0b7c12 */ /* 0x000fe2000f8e3cff */
[----:B------:R-:W-:Y:S07]  /*37d0*/  @P1 BRA `(.L_x_66) ;  /* 0xfffffff800c81947 */ /* 0x000fee000383ffff */
[----:B------:R-:W2:Y:S01]  /*37e0*/  S2UR UR7, SR_CgaCtaId ;  /* 0x00000000000779c3 */ /* 0x000ea20000008800 */
[----:B------:R-:W-:Y:S01]  /*37f0*/  ELECT P0, URZ, PT ;  /* 0x0000000000ff782f */ /* 0x000fe20003800000 */
[----:B------:R-:W-:Y:S01]  /*3800*/  IMAD.MOV.U32 R0, RZ, RZ, 0x1 ;  /* 0x00000001ff007424 */ /* 0x000fe200078e00ff */
[----:B------:R-:W-:Y:S01]  /*3810*/  UIADD3 UR17, UPT, UPT, UR17, 0xc0, URZ ;  /* 0x000000c011117890 */ /* 0x000fe2000fffe0ff */
[----:B------:R-:W-:Y:S01]  /*3820*/  SHF.L.U32 R3, R11, 0x1f, RZ ;  /* 0x0000001f0b037819 */ /* 0x000fe200000006ff */
[----:B------:R-:W-:-:S03]  /*3830*/  UMOV UR4, 0x40 ;  /* 0x0000004000047882 */ /* 0x000fc60000000000 */
[----:B------:R-:W-:Y:S01]  /*3840*/  UVIRTCOUNT.DEALLOC.SMPOOL 0x80 ;  /* 0x000000800000784c */ /* 0x000fe20000000000 */
[----:B--2---:R-:W-:Y:S02]  /*3850*/  ULEA UR7, UR7, UR4, 0x18 ;  /* 0x0000000407077291 */ /* 0x004fe4000f8ec0ff */
[----:B------:R-:W-:-:S07]  /*3860*/  ULEA UR4, UR23, UR17, 0x3 ;  /* 0x0000001117047291 */ /* 0x000fce000f8e18ff */
[----:B------:R2:W-:Y:S02]  /*3870*/  @P0 STS.U8 [UR7+0x1c], R0 ;  /* 0x00001c00ff000988 */ /* 0x0005e40008000007 */
[----:B------:R-:W4:Y:S02]  /*3880*/  SYNCS.PHASECHK.TRANS64.TRYWAIT P0, [UR4], R3 ;  /* 0x00000003ff0075a7 */ /* 0x000f240008001104 */
[----:B--2-4-:R-:W-:Y:S05]  /*3890*/  @!P0 BRA `(.L_x_67) ;  /* 0x0000008000948947 */ /* 0x014fea0003800000 */
.L_x_153:
[----:B------:R-:W-:-:S04]  /*38a0*/  UIADD3 UR4, UPT, UPT, UR23, 0x1, URZ ;  /* 0x0000000117047890 */ /* 0x000fc8000fffe0ff */
[----:B------:R-:W-:-:S04]  /*38b0*/  UISETP.NE.AND UP0, UPT, UR4, 0x2, UPT ;  /* 0x000000020400788c */ /* 0x000fc8000bf05270 */
[----:B-1----:R-:W-:Y:S02]  /*38c0*/  USEL UR5, URZ, 0x1, UP0 ;  /* 0x00000001ff057887 */ /* 0x002fe40008000000 */
[----:B------:R-:W-:-:S04]  /*38d0*/  USEL UR4, UR4, URZ, UP0 ;  /* 0x000000ff04047287 */ /* 0x000fc80008000000 */
[----:B------:R-:W-:Y:S01]  /*38e0*/  ULEA UR4, UR4, UR17, 0x3 ;  /* 0x0000001104047291 */ /* 0x000fe2000f8e18ff */
[----:B--2---:R-:W-:-:S04]  /*38f0*/  LOP3.LUT R3, R11, UR5, RZ, 0x3c, !PT ;  /* 0x000000050b037c12 */ /* 0x004fc8000f8e3cff */
[----:B------:R-:W-:-:S04]  /*3900*/  SHF.L.U32 R3, R3, 0x1f, RZ ;  /* 0x0000001f03037819 */ /* 0x000fc800000006ff */
[----:B------:R-:W1:Y:S02]  /*3910*/  SYNCS.PHASECHK.TRANS64.TRYWAIT P0, [UR4], R3 ;  /* 0x00000003ff0075a7 */ /* 0x000e640008001104 */
[----:B-1----:R-:W-:Y:S05]  /*3920*/  @!P0 BRA `(.L_x_68) ;  /* 0x0000008000888947 */ /* 0x002fea0003800000 */
.L_x_155:
[----:B------:R-:W-:Y:S01]  /*3930*/  NOP ;  /* 0x0000000000007918 */ /* 0x000fe20000000000 */
[----:B-1----:R-:W1:Y:S01]  /*3940*/  LDS R0, [UR7+0x14] ;  /* 0x00001407ff007984 */ /* 0x002e620008000800 */
[----:B------:R-:W-:Y:S01]  /*3950*/  ULOP3.LUT UR4, UR30, 0xffff, URZ, 0xc0, !UPT ;  /* 0x0000ffff1e047892 */ /* 0x000fe2000f8ec0ff */
[----:B------:R-:W-:Y:S01]  /*3960*/  UMOV UR5, 0xffff ;  /* 0x0000ffff00057882 */ /* 0x000fe20000000000 */
[----:B------:R-:W-:Y:S02]  /*3970*/  UMOV UR6, 0x1 ;  /* 0x0000000100067882 */ /* 0x000fe40000000000 */
[----:B------:R-:W-:-:S04]  /*3980*/  USHF.R.U32.HI UR4, URZ, 0x5, UR4 ;  /* 0x00000005ff047899 */ /* 0x000fc80008011604 */
[----:B------:R-:W-:Y:S02]  /*3990*/  USHF.L.U32 UR5, UR5, UR4, URZ ;  /* 0x0000000405057299 */ /* 0x000fe400080006ff */
[----:B------:R-:W-:-:S04]  /*39a0*/  USHF.L.U32 UR4, UR6, UR4, URZ ;  /* 0x0000000406047299 */ /* 0x000fc800080006ff */
[----:B-1----:R-:W-:-:S04]  /*39b0*/  LOP3.LUT R0, R0, UR5, RZ, 0xc0, !PT ;  /* 0x0000000500007c12 */ /* 0x002fc8000f8ec0ff */
[----:B------:R-:W-:-:S13]  /*39c0*/  ISETP.NE.AND P0, PT, R0, UR5, PT ;  /* 0x0000000500007c0c */ /* 0x000fda000bf05270 */
[----:B------:R-:W-:Y:S05]  /*39d0*/  @P0 BRA `(.L_x_69) ;  /* 0x0000000000580947 */ /* 0x000fea0003800000 */
[----:B------:R-:W1:Y:S02]  /*39e0*/  LDS R0, [UR7+0x18] ;  /* 0x00001807ff007984 */ /* 0x000e640008000800 */
[----:B-1----:R-:W-:-:S04]  /*39f0*/  LOP3.LUT R0, R0, UR4, RZ, 0xc0, !PT ;  /* 0x0000000400007c12 */ /* 0x002fc8000f8ec0ff */
[----:B------:R-:W-:-:S13]  /*3a00*/  ISETP.NE.AND P0, PT, R0, UR4, PT ;  /* 0x0000000400007c0c */ /* 0x000fda000bf05270 */
[----:B------:R-:W-:Y:S05]  /*3a10*/  @P0 BRA `(.L_x_70) ;  /* 0x00000000003c0947 */ /* 0x000fea0003800000 */
[----:B------:R-:W1:Y:S01]  /*3a20*/  S2R R2, SR_LANEID ;  /* 0x0000000000027919 */ /* 0x000e620000000000 */
[----:B------:R-:W-:Y:S01]  /*3a30*/  ULOP3.LUT UR5, URZ, UR5, URZ, 0x33, !UPT ;  /* 0x00000005ff057292 */ /* 0x000fe2000f8e33ff */
[----:B------:R-:W-:Y:S01]  /*3a40*/  LOP3.LUT R4, RZ, UR4, RZ, 0x33, !PT ;  /* 0x00000004ff047c12 */ /* 0x000fe2000f8e33ff */
[----:B------:R-:W-:Y:S02]  /*3a50*/  VOTEU.ANY UR4, UPT, PT ;  /* 0x0000000000047886 */ /* 0x000fe400038e0100 */
[----:B------:R-:W-:Y:S01]  /*3a60*/  UFLO.U32 UR4, UR4 ;  /* 0x00000004000472bd */ /* 0x000fe200080e0000 */
[----:B------:R-:W2:Y:S01]  /*3a70*/  REDUX UR6, R4 ;  /* 0x00000000040673c4 */ /* 0x000ea20000000000 */
[----:B------:R-:W-:-:S06]  /*3a80*/  IMAD.U32 R0, RZ, RZ, UR5 ;  /* 0x00000005ff007e24 */ /* 0x000fcc000f8e00ff */
[----:B------:R4:W-:Y:S01]  /*3a90*/  UTCATOMSWS.AND URZ, UR5 ;  /* 0x0000000500ff79e3 */ /* 0x0009e20008000000 */
[----:B------:R-:W3:Y:S01]  /*3aa0*/  REDUX UR8, R0 ;  /* 0x00000000000873c4 */ /* 0x000ee20000000000 */
[----:B-1----:R-:W-:Y:S01]  /*3ab0*/  ISETP.EQ.U32.AND P0, PT, R2, UR4, PT ;  /* 0x0000000402007c0c */ /* 0x002fe2000bf02070 */
[----:B--2---:R-:W-:Y:S01]  /*3ac0*/  IMAD.U32 R2, RZ, RZ, UR6 ;  /* 0x00000006ff027e24 */ /* 0x004fe2000f8e00ff */
[----:B---3--:R-:W-:-:S11]  /*3ad0*/  MOV R3, UR8 ;  /* 0x0000000800037c02 */ /* 0x008fd60008000f00 */
[----:B------:R4:W-:Y:S04]  /*3ae0*/  @P0 ATOMS.AND RZ, [UR7+0x14], R3 ;  /* 0x00001403ffff098c */ /* 0x0009e8000a800007 */
[----:B------:R4:W-:Y:S01]  /*3af0*/  @P0 ATOMS.AND RZ, [UR7+0x18], R2 ;  /* 0x00001802ffff098c */ /* 0x0009e2000a800007 */
[----:B------:R-:W-:Y:S05]  /*3b00*/  BRA `(.L_x_71) ;  /* 0x0000000000147947 */ /* 0x000fea0003800000 */
.L_x_70:
[----:B------:R-:W-:Y:S02]  /*3b10*/  MOV R2, 0x3b30 ;  /* 0x00003b3000027802 */ /* 0x000fe40000000f00 */
[----:B---3-5:R-:W-:Y:S05]  /*3b20*/  CALL.REL.NOINC `($__internal_0_$__cuda_sm10x_tcgen05_guardrail_trap_col_being_dealloced_not_returned_by_alloc) ;  /* 0x00000084006c7944 */ /* 0x028fea0003c00000 */
[----:B------:R-:W-:Y:S05]  /*3b30*/  BRA `(.L_x_71) ;  /* 0x0000000000087947 */ /* 0x000fea0003800000 */
.L_x_69:
[----:B------:R-:W-:Y:S02]  /*3b40*/  MOV R2, 0x3b60 ;  /* 0x00003b6000027802 */ /* 0x000fe40000000f00 */
[----:B---3-5:R-:W-:Y:S05]  /*3b50*/  CALL.REL.NOINC `($__internal_2_$__cuda_sm10x_tcgen05_guardrail_trap_unallocated_columns_being_dealloced) ;  /* 0x0000008400787944 */ /* 0x028fea0003c00000 */
.L_x_71:
[----:B------:R-:W-:Y:S01]  /*3b60*/  NOP ;  /* 0x0000000000007918 */ /* 0x000fe20000000000 */
[----:B----4-:R-:W-:Y:S05]  /*3b70*/  EXIT ;  /* 0x000000000000794d */ /* 0x010fea0003800000 */
.L_x_55:
[----:B------:R-:W-:-:S09]  /*3b80*/  UISETP.NE.OR UP0, UPT, UR17, 0x3, !UP3 ;  /* 0x000000031100788c */ /* 0x000fd2000df05670 */
[----:B------:R-:W-:Y:S05]  /*3b90*/  BRA.U UP0, `(.L_x_72) ;  /* 0x0000001100587547 */ /* 0x000fea000b800000 */
[----:B------:R-:W1:Y:S01]  /*3ba0*/  S2UR UR10, SR_CgaCtaId ;  /* 0x00000000000a79c3 */ /* 0x000e620000008800 */
[----:B------:R-:W2:Y:S01]  /*3bb0*/  LDCU UR31, c[0x0][0x370] ;  /* 0x00006e00ff1f77ac */ /* 0x000ea20008000800 */
[----:B------:R-:W-:Y:S02]  /*3bc0*/  HFMA2 R13, -RZ, RZ, 0, 0 ;  /* 0x00000000ff0d7431 */ /* 0x000fe400000001ff */
[----:B------:R-:W-:Y:S01]  /*3bd0*/  IMAD.MOV.U32 R15, RZ, RZ, 0x1 ;  /* 0x00000001ff0f7424 */ /* 0x000fe200078e00ff */
[----:B------:R-:W-:Y:S01]  /*3be0*/  MOV R7, 0x2000 ;  /* 0x0000200000077802 */ /* 0x000fe20000000f00 */
[----:B------:R-:W2:Y:S01]  /*3bf0*/  LDCU.128 UR44, c[0x0][0xb10] ;  /* 0x00016200ff2c77ac */ /* 0x000ea20008000c00 */
[----:B------:R-:W-:Y:S01]  /*3c00*/  IMAD.MOV.U32 R14, RZ, RZ, RZ ;  /* 0x000000ffff0e7224 */ /* 0x000fe200078e00ff */
[----:B------:R-:W3:Y:S01]  /*3c10*/  LDC.64 R16, c[0x0][0x348] ;  /* 0x0000d200ff107b82 */ /* 0x000ee20000000a00 */
[----:B------:R-:W4:Y:S01]  /*3c20*/  LDCU UR30, c[0x0][0x374] ;  /* 0x00006e80ff1e77ac */ /* 0x000f220008000800 */
[----:B------:R-:W1:Y:S06]  /*3c30*/  LDCU UR15, c[0x0][0xb0c] ;  /* 0x00016180ff0f77ac */ /* 0x000e6c0008000800 */
[----:B------:R-:W3:Y:S01]  /*3c40*/  LDC.64 R2, c[0x0][0x888] ;  /* 0x00022200ff027b82 */ /* 0x000ee20000000a00 */
[----:B------:R-:W3:Y:S01]  /*3c50*/  LDCU UR49, c[0x0][0xb20] ;  /* 0x00016400ff3177ac */ /* 0x000ee20008000800 */
[----:B------:R-:W3:Y:S06]  /*3c60*/  LDCU UR4, c[0x0][0xb30] ;  /* 0x00016600ff0477ac */ /* 0x000eec0008000800 */
[----:B------:R-:W3:Y:S01]  /*3c70*/  LDC.64 R4, c[0x0][0x890] ;  /* 0x00022400ff047b82 */ /* 0x000ee20000000a00 */
[----:B------:R-:W-:Y:S01]  /*3c80*/  UMOV UR21, 0x400 ;  /* 0x0000040000157882 */ /* 0x000fe20000000000 */
[----:B--2---:R-:W-:-:S02]  /*3c90*/  UIMAD.WIDE.U32 UR6, UR31, UR44, URZ ;  /* 0x0000002c1f0672a5 */ /* 0x004fc4000f8e00ff */
[----:B----4-:R-:W-:Y:S02]  /*3ca0*/  UIMAD.WIDE.U32 UR8, UR30, UR47, URZ ;  /* 0x0000002f1e0872a5 */ /* 0x010fe4000f8e00ff */
[----:B-1----:R-:W-:Y:S02]  /*3cb0*/  ULEA UR21, UR10, UR21, 0x18 ;  /* 0x000000150a157291 */ /* 0x002fe4000f8ec0ff */
[----:B------:R-:W-:Y:S02]  /*3cc0*/  UPLOP3.LUT UP3, UPT, UPT, UPT, UPT, 0x40, 0x4 ;  /* 0x000000000004789c */ /* 0x000fe40003f6e870 */
[----:B------:R-:W-:Y:S02]  /*3cd0*/  UIADD3 UR37, UPT, UPT, UR21, 0x58, URZ ;  /* 0x0000005815257890 */ /* 0x000fe4000fffe0ff */
[----:B------:R-:W-:Y:S02]  /*3ce0*/  UIADD3 UR33, UPT, UPT, UR21, 0x40, URZ ;  /* 0x0000004015217890 */ /* 0x000fe4000fffe0ff */
[----:B------:R-:W-:-:S02]  /*3cf0*/  UIADD3 UR25, UPT, UPT, UR21, 0x48, URZ ;  /* 0x0000004815197890 */ /* 0x000fc4000fffe0ff */
[----:B------:R-:W-:Y:S01]  /*3d00*/  UIADD3 UR17, UPT, UPT, UR21, 0x50, URZ ;  /* 0x0000005015117890 */ /* 0x000fe2000fffe0ff */
[----:B------:R-:W-:Y:S01]  /*3d10*/  UMOV UR6, UR7 ;  /* 0x0000000700067c82 */ /* 0x000fe20008000000 */
[----:B------:R-:W-:Y:S01]  /*3d20*/  UMOV UR41, UR9 ;  /* 0x0000000900297c82 */ /* 0x000fe20008000000 */
[----:B------:R-:W-:Y:S02]  /*3d30*/  UISETP.GE.AND UP0, UPT, UR42, 0x1, UPT ;  /* 0x000000012a00788c */ /* 0x000fe4000bf06270 */
[----:B------:R-:W-:Y:S01]  /*3d40*/  UISETP.NE.AND UP4, UPT, UR42, 0x1, UPT ;  /* 0x000000012a00788c */ /* 0x000fe2000bf85270 */
[----:B------:R-:W1:Y:S01]  /*3d50*/  LDCU.64 UR22, c[0x0][0xb28] ;  /* 0x00016500ff1677ac */ /* 0x000e620008000a00 */
[----:B------:R-:W-:Y:S02]  /*3d60*/  UISETP.NE.AND UP6, UPT, UR15, 0x1, UPT ;  /* 0x000000010f00788c */ /* 0x000fe4000bfc5270 */
[----:B------:R-:W-:Y:S02]  /*3d70*/  UISETP.NE.AND UP5, UPT, UR46, 0x1, UPT ;  /* 0x000000012e00788c */ /* 0x000fe4000bfa5270 */
[----:B------:R-:W-:-:S02]  /*3d80*/  UPRMT UR37, UR10, 0x654, UR37 ;  /* 0x000006540a257896 */ /* 0x000fc40008000025 */
[----:B------:R-:W-:Y:S02]  /*3d90*/  USHF.R.U32.HI UR43, URZ, UR45, UR6 ;  /* 0x0000002dff2b7299 */ /* 0x000fe40008011606 */
[----:B------:R-:W-:Y:S02]  /*3da0*/  UPRMT UR40, UR10, 0x654, UR33 ;  /* 0x000006540a287896 */ /* 0x000fe40008000021 */
[----:B------:R-:W-:Y:S02]  /*3db0*/  UPRMT UR39, UR10, 0x654, UR25 ;  /* 0x000006540a277896 */ /* 0x000fe40008000019 */
[----:B------:R-:W-:Y:S02]  /*3dc0*/  UPRMT UR38, UR10, 0x654, UR17 ;  /* 0x000006540a267896 */ /* 0x000fe40008000011 */
[----:B---3--:R-:W-:Y:S02]  /*3dd0*/  USHF.R.U32.HI UR41, URZ, UR49, UR41 ;  /* 0x00000031ff297299 */ /* 0x008fe40008011629 */
[----:B------:R-:W-:-:S11]  /*3de0*/  UISETP.NE.AND UP2, UPT, UR4, 0x1, UPT ;  /* 0x000000010400788c */ /* 0x000fd6000bf45270 */
.L_x_83:
[C---:B------:R-:W-:Y:S02]  /*3df0*/  LEA R12, R14.reuse, UR21, 0x3 ;  /* 0x000000150e0c7c11 */ /* 0x040fe4000f8e18ff */
[----:B------:R-:W-:Y:S02]  /*3e00*/  SHF.L.U32 R9, R13, 0x1f, RZ ;  /* 0x0000001f0d097819 */ /* 0x000fe400000006ff */
[----:B------:R-:W-:Y:S02]  /*3e10*/  LEA R10, R14, UR21, 0x4 ;  /* 0x000000150e0a7c11 */ /* 0x000fe4000f8e20ff */
[----:B--2---:R-:W2:Y:S02]  /*3e20*/  SYNCS.PHASECHK.TRANS64.TRYWAIT P0, [R12+URZ+0x90], R9 ;  /* 0x000090090c0075a7 */ /* 0x004ea400080011ff */
[----:B--2---:R-:W-:Y:S05]  /*3e30*/  @!P0 BRA `(.L_x_73) ;  /* 0x0000007c005c8947 */ /* 0x004fea0003800000 */
.L_x_156:
[----:B--2---:R-:W2:Y:S01]  /*3e40*/  LDS.128 R8, [R10+0x100] ;  /* 0x000100000a087984 */ /* 0x004ea20000000c00 */
[----:B------:R-:W-:Y:S01]  /*3e50*/  UISETP.GE.AND UP0, UPT, UR42, 0x1, UPT ;  /* 0x000000012a00788c */ /* 0x000fe2000bf06270 */
[----:B------:R-:W-:Y:S01]  /*3e60*/  @!PT LDS RZ, [RZ] ;  /* 0x00000000fffff984 */ /* 0x000fe20000000800 */
[----:B------:R-:W-:Y:S01]  /*3e70*/  @!PT LDS RZ, [RZ] ;  /* 0x00000000fffff984 */ /* 0x000fe20000000800 */
[----:B------:R-:W-:Y:S01]  /*3e80*/  @!PT LDS RZ, [RZ] ;  /* 0x00000000fffff984 */ /* 0x000fe20000000800 */
[----:B------:R-:W-:Y:S01]  /*3e90*/  @!PT LDS RZ, [RZ] ;  /* 0x00000000fffff984 */ /* 0x000fe20000000800 */
[----:B------:R3:W-:Y:S06]  /*3ea0*/  MEMBAR.ALL.CTA ;  /* 0x0000000000007992 */ /* 0x0007ec0000008000 */
[----:B---3--:R-:W3:Y:S01]  /*3eb0*/  FENCE.VIEW.ASYNC.S ;  /* 0x00000000000073c6 */ /* 0x008ee20000000000 */
[----:B--2---:R-:W-:Y:S11]  /*3ec0*/  LOP3.LUT P0, RZ, R10, 0x1, RZ, 0xc0, !PT ;  /* 0x000000010aff7812 */ /* 0x004ff6000780c0ff */
[----:B------:R-:W-:Y:S02]  /*3ed0*/  @!UPT UIADD3 URZ, UPT, UPT, URZ, URZ, URZ ;  /* 0x000000fffffff290 */ /* 0x000fe4000fffe0ff */
[----:B---3--:R-:W-:Y:S01]  /*3ee0*/  VOTEU.ANY UP1, P0 ;  /* 0x0000000000ff7886 */ /* 0x008fe20000020100 */
[----:B------:R-:W-:Y:S11]  /*3ef0*/  PLOP3.LUT P0, PT, PT, PT, UP1, 0x80, 0x8 ;  /* 0x000000000008781c */ /* 0x000ff60003f0f018 */
[----:B------:R-:W-:Y:S02]  /*3f00*/  @!UPT UIADD3 URZ, UPT, UPT, URZ, URZ, URZ ;  /* 0x000000fffffff290 */ /* 0x000fe4000fffe0ff */
[----:B------:R-:W-:Y:S02]  /*3f10*/  @P0 SHF.R.U32.HI R0, RZ, 0x10, R9 ;  /* 0x00000010ff000819 */ /* 0x000fe40000011609 */
[----:B------:R-:W-:Y:S02]  /*3f20*/  @P0 MOV R6, R8 ;  /* 0x0000000800060202 */ /* 0x000fe40000000f00 */
[----:B------:R-:W-:Y:S01]  /*3f30*/  @P0 R2UR UR4, R0 ;  /* 0x00000000000402ca */ /* 0x000fe200000e0000 */
[----:B------:R-:W-:Y:S01]  /*3f40*/  VIADD R0, R12, 0xa0 ;  /* 0x000000a00c007836 */ /* 0x000fe20000000000 */
[----:B------:R-:W-:Y:S02]  /*3f50*/  @P0 LOP3.LUT R8, R9, 0xffff, RZ, 0xc0, !PT ;  /* 0x0000ffff09080812 */ /* 0x000fe400078ec0ff */
[----:B------:R-:W-:Y:S02]  /*3f60*/  @P0 R2UR UR6, R6 ;  /* 0x00000000060602ca */ /* 0x000fe400000e0000 */
[----:B------:R-:W-:Y:S02]  /*3f70*/  PRMT R0, RZ, 0x654, R0 ;  /* 0x00000654ff007816 */ /* 0x000fe40000000000 */
[----:B------:R-:W-:Y:S02]  /*3f80*/  @P0 R2UR UR5, R8 ;  /* 0x00000000080502ca */ /* 0x000fe400000e0000 */
[----:B------:R2:W-:Y:S03]  /*3f90*/  SYNCS.ARRIVE.TRANS64.RED.A1T0 RZ, [R0+URZ], RZ ;  /* 0x000000ff00ff79a7 */ /* 0x0005e600081004ff */
[----:B------:R-:W-:Y:S04]  /*3fa0*/  @UP1 UMOV UR29, UR4 ;  /* 0x00000004001d1c82 */ /* 0x000fe80008000000 */
[----:B------:R-:W-:Y:S04]  /*3fb0*/  @UP1 UMOV UR14, UR6 ;  /* 0x00000006000e1c82 */ /* 0x000fe80008000000 */
[----:B------:R-:W-:Y:S01]  /*3fc0*/  @UP1 UMOV UR13, UR5 ;  /* 0x00000005000d1c82 */ /* 0x000fe20008000000 */
[----:B------:R-:W-:Y:S05]  /*3fd0*/  BRA.U !UP0, `(.L_x_74) ;  /* 0x0000000108a47547 */ /* 0x000fea000b800000 */
[----:B------:R-:W-:Y:S02]  /*3fe0*/  UIMAD.WIDE.U32 UR18, UR13, UR47, URZ ;  /* 0x0000002f0d1272a5 */ /* 0x000fe4000f8e00ff */
[----:B------:R-:W-:Y:S02]  /*3ff0*/  UIMAD.WIDE.U32 UR26, UR14, UR44, URZ ;  /* 0x0000002c0e1a72a5 */ /* 0x000fe4000f8e00ff */
[----:B------:R-:W-:Y:S02]  /*4000*/  USEL UR4, UR30, UR41, !UP5 ;  /* 0x000000291e047287 */ /* 0x000fe4000e800000 */
[----:B------:R-:W-:Y:S02]  /*4010*/  USEL UR7, UR31, UR43, !UP6 ;  /* 0x0000002b1f077287 */ /* 0x000fe4000f000000 */
[----:B-1----:R-:W-:Y:S02]  /*4020*/  UIMAD.WIDE.U32 UR8, UR4, UR22, URZ ;  /* 0x00000016040872a5 */ /* 0x002fe4000f8e00ff */
[----:B------:R-:W-:Y:S01]  /*4030*/  UIMAD.WIDE.U32 UR10, UR7, UR22, URZ ;  /* 0x00000016070a72a5 */ /* 0x000fe2000f8e00ff */
[----:B------:R-:W-:Y:S02]  /*4040*/  UMOV UR5, UR19 ;  /* 0x0000001300057c82 */ /* 0x000fe40008000000 */
[----:B------:R-:W-:Y:S03]  /*4050*/  USHF.R.U32.HI UR6, URZ, UR49, UR5 ;  /* 0x00000031ff067299 */ /* 0x000fe60008011605 */
[----:B------:R-:W-:Y:S01]  /*4060*/  UMOV UR5, UR27 ;  /* 0x0000001b00057c82 */ /* 0x000fe20008000000 */
[----:B------:R-:W-:Y:S02]  /*4070*/  USEL UR6, UR13, UR6, !UP5 ;  /* 0x000000060d067287 */ /* 0x000fe4000e800000 */
[----:B------:R-:W-:Y:S03]  /*4080*/  USHF.R.U32.HI UR12, URZ, UR45, UR5 ;  /* 0x0000002dff0c7299 */ /* 0x000fe60008011605 */
[----:B------:R-:W-:Y:S02]  /*4090*/  UMOV UR5, UR9 ;  /* 0x0000000900057c82 */ /* 0x000fe40008000000 */
[----:B------:R-:W-:Y:S03]  /*40a0*/  @UP4 USHF.R.U32.HI UR4, URZ, UR23, UR5 ;  /* 0x00000017ff044299 */ /* 0x000fe60008011605 */
[----:B------:R-:W-:Y:S01]  /*40b0*/  UMOV UR5, UR11 ;  /* 0x0000000b00057c82 */ /* 0x000fe20008000000 */
[----:B------:R-:W-:Y:S02]  /*40c0*/  UIMAD UR4, UR42, UR4, URZ ;  /* 0x000000042a0472a4 */ /* 0x000fe4000f8e02ff */
[----:B------:R-:W-:Y:S02]  /*40d0*/  @UP4 USHF.R.U32.HI UR7, URZ, UR23, UR5 ;  /* 0x00000017ff074299 */ /* 0x000fe40008011605 */
[----:B------:R-:W-:Y:S02]  /*40e0*/  UIMAD.WIDE.U32 UR10, UR6, UR22, URZ ;  /* 0x00000016060a72a5 */ /* 0x000fe4000f8e00ff */
[----:B------:R-:W-:Y:S02]  /*40f0*/  USEL UR5, UR14, UR12, !UP6 ;  /* 0x0000000c0e057287 */ /* 0x000fe4000f000000 */
[----:B------:R-:W-:Y:S02]  /*4100*/  UIMAD UR8, UR42, UR7, URZ ;  /* 0x000000072a0872a4 */ /* 0x000fe4000f8e02ff */
[----:B------:R-:W-:Y:S03]  /*4110*/  UISETP.GE.AND UP0, UPT, UR6, UR4, UPT ;  /* 0x000000040600728c */ /* 0x000fe6000bf06270 */
[----:B------:R-:W-:Y:S01]  /*4120*/  UMOV UR4, UR11 ;  /* 0x0000000b00047c82 */ /* 0x000fe20008000000 */
[----:B------:R-:W-:Y:S02]  /*4130*/  UISETP.GE.OR UP0, UPT, UR5, UR8, UP0 ;  /* 0x000000080500728c */ /* 0x000fe40008706670 */
[----:B------:R-:W-:Y:S02]  /*4140*/  USHF.R.U32.HI UR4, URZ, UR23, UR4 ;  /* 0x00000017ff047299 */ /* 0x000fe40008011604 */
[----:B------:R-:W-:Y:S02]  /*4150*/  UIMAD.WIDE.U32 UR8, UR5, UR22, URZ ;  /* 0x00000016050872a5 */ /* 0x000fe4000f8e00ff */
[----:B------:R-:W-:Y:S04]  /*4160*/  USEL UR10, UR6, UR4, !UP4 ;  /* 0x00000004060a7287 */ /* 0x000fe8000e000000 */
[----:B------:R-:W-:Y:S01]  /*4170*/  UIADD3 UR11, UPT, UPT, -UR10, URZ, URZ ;  /* 0x000000ff0a0b7290 */ /* 0x000fe2000fffe1ff */
[----:B------:R-:W-:Y:S02]  /*4180*/  @!UP0 UMOV UR4, UR9 ;  /* 0x0000000900048c82 */ /* 0x000fe40008000000 */
[----:B------:R-:W-:Y:S02]  /*4190*/  @!UP0 USHF.R.U32.HI UR4, URZ, UR23, UR4 ;  /* 0x00000017ff048299 */ /* 0x000fe40008011604 */
[----:B------:R-:W-:Y:S02]  /*41a0*/  UIMAD UR8, UR42, UR11, UR6 ;  /* 0x0000000b2a0872a4 */ /* 0x000fe4000f8e0206 */
[----:B------:R-:W-:Y:S04]  /*41b0*/  @!UP0 USEL UR4, UR5, UR4, !UP4 ;  /* 0x0000000405048287 */ /* 0x000fe8000e000000 */
[----:B------:R-:W-:Y:S02]  /*41c0*/  @!UP0 UIMAD UR8, UR7, UR8, UR4 ;  /* 0x00000008070882a4 */ /* 0x000fe4000f8e0204 */
[----:B------:R-:W-:Y:S02]  /*41d0*/  @!UP0 UIADD3 UR9, UPT, UPT, UR10, -UR4, URZ ;  /* 0x800000040a098290 */ /* 0x000fe4000fffe0ff */
[----:B------:R-:W-:Y:S02]  /*41e0*/  UIADD3 UR4, UPT, UPT, -UR5, URZ, URZ ;  /* 0x000000ff05047290 */ /* 0x000fe4000fffe1ff */
[----:B------:R-:W-:Y:S02]  /*41f0*/  UIADD3 UR7, UPT, UPT, -UR6, URZ, URZ ;  /* 0x000000ff06077290 */ /* 0x000fe4000fffe1ff */
[----:B------:R-:W-:Y:S02]  /*4200*/  @!UP0 UIMAD UR6, UR9, UR42, UR5 ;  /* 0x0000002a090682a4 */ /* 0x000fe4000f8e0205 */
[----:B------:R-:W-:Y:S02]  /*4210*/  UIMAD UR14, UR15, UR4, UR14 ;  /* 0x000000040f0e72a4 */ /* 0x000fe4000f8e020e */
[----:B------:R-:W-:Y:S01]  /*4220*/  UIMAD UR13, UR46, UR7, UR13 ;  /* 0x000000072e0d72a4 */ /* 0x000fe2000f8e020d */
[----:B------:R-:W-:Y:S02]  /*4230*/  @!UP0 UMOV UR5, UR8 ;  /* 0x0000000800058c82 */ /* 0x000fe40008000000 */
[----:B------:R-:W-:Y:S02]  /*4240*/  UIMAD UR14, UR5, UR15, UR14 ;  /* 0x0000000f050e72a4 */ /* 0x000fe4000f8e020e */
[----:B------:R-:W-:Y:S11]  /*4250*/  UIMAD UR13, UR6, UR46, UR13 ;  /* 0x0000002e060d72a4 */ /* 0x000ff6000f8e020d */
[----:B------:R-:W-:Y:S01]  /*4260*/  @!UPT UIADD3 URZ, UPT, UPT, URZ, URZ, URZ ;  /* 0x000000fffffff290 */ /* 0x000fe2000fffe0ff */
.L_x_74:
[----:B------:R-:W3:Y:S01]  /*4270*/  @!UP2 LDCU.128 UR8, c[0x0][0xb10] ;  /* 0x00016200ff08a7ac */ /* 0x000ee20008000c00 */
[C---:B------:R-:W-:Y:S02]  /*4280*/  ISETP.NE.U32.AND P1, PT, R4.reuse, RZ, PT ;  /* 0x000000ff0400720c */ /* 0x040fe40003f25070 */
[----:B------:R-:W-:Y:S02]  /*4290*/  ISETP.NE.U32.AND P0, PT, R4, RZ, PT ;  /* 0x000000ff0400720c */ /* 0x000fe40003f05070 */
[C---:B------:R-:W-:Y:S02]  /*42a0*/  ISETP.NE.AND.EX P1, PT, R5.reuse, RZ, PT, P1 ;  /* 0x000000ff0500720c */ /* 0x040fe40003f25310 */
[----:B------:R-:W-:Y:S01]  /*42b0*/  ISETP.NE.AND.EX P0, PT, R5, RZ, PT, P0 ;  /* 0x000000ff0500720c */ /* 0x000fe20003f05300 */
[----:B------:R-:W4:Y:S01]  /*42c0*/  @!UP2 LDCU UR5, c[0x0][0xb0c] ;  /* 0x00016180ff05a7ac */ /* 0x000f220008000800 */
[----:B------:R-:W-:Y:S01]  /*42d0*/  SHF.L.U32 R9, R15, 0x1f, RZ ;  /* 0x0000001f0f097819 */ /* 0x000fe200000006ff */
[----:B------:R-:W-:Y:S02]  /*42e0*/  USHF.L.U32 UR35, UR16, 0x7, URZ ;  /* 0x0000000710237899 */ /* 0x000fe400080006ff */
[----:B------:R-:W-:Y:S02]  /*42f0*/  USHF.L.U32 UR34, UR20, 0x8, URZ ;  /* 0x0000000814227899 */ /* 0x000fe400080006ff */
[----:B---3--:R-:W-:Y:S07]  /*4300*/  UIMAD.WIDE.U32 UR6, UR14, UR8, URZ ;  /* 0x000000080e0672a5 */ /* 0x008fee000f8e00ff */
[----:B------:R-:W-:Y:S01]  /*4310*/  @!UP2 UMOV UR4, UR7 ;  /* 0x000000070004ac82 */ /* 0x000fe20008000000 */
[----:B----4-:R-:W-:Y:S02]  /*4320*/  @!UP2 UISETP.NE.AND UP0, UPT, UR5, 0x1, UPT ;  /* 0x000000010500a88c */ /* 0x010fe4000bf05270 */
[----:B------:R-:W-:Y:S02]  /*4330*/  @!UP2 USHF.R.U32.HI UR4, URZ, UR9, UR4 ;  /* 0x00000009ff04a299 */ /* 0x000fe40008011604 */
[----:B------:R-:W-:Y:S02]  /*4340*/  UIMAD.WIDE.U32 UR6, UR13, UR11, URZ ;  /* 0x0000000b0d0672a5 */ /* 0x000fe4000f8e00ff */
[----:B------:R-:W-:Y:S02]  /*4350*/  @!UP2 USEL UR8, UR14, UR4, !UP0 ;  /* 0x000000040e08a287 */ /* 0x000fe4000c000000 */
[----:B------:R-:W-:Y:S03]  /*4360*/  @!UP2 UISETP.NE.AND UP0, UPT, UR10, 0x1, UPT ;  /* 0x000000010a00a88c */ /* 0x000fe6000bf05270 */
[----:B------:R-:W-:Y:S02]  /*4370*/  @!UP2 UMOV UR6, UR7 ;  /* 0x000000070006ac82 */ /* 0x000fe40008000000 */
[----:B------:R-:W3:Y:S02]  /*4380*/  @!UP2 LDCU UR4, c[0x0][0xb20] ;  /* 0x00016400ff04a7ac */ /* 0x000ee40008000800 */
[----:B---3--:R-:W-:Y:S04]  /*4390*/  @!UP2 USHF.R.U32.HI UR6, URZ, UR4, UR6 ;  /* 0x00000004ff06a299 */ /* 0x008fe80008011606 */
[----:B------:R-:W-:Y:S04]  /*43a0*/  @!UP2 USEL UR6, UR13, UR6, !UP0 ;  /* 0x000000060d06a287 */ /* 0x000fe8000c000000 */
[----:B------:R-:W-:Y:S02]  /*43b0*/  @!UP2 UIADD3 UR4, UPT, UPT, -UR8, UR6, URZ ;  /* 0x000000060804a290 */ /* 0x000fe4000fffe1ff */
[----:B------:R-:W-:Y:S02]  /*43c0*/  @!UP2 UIADD3 UR6, UPT, UPT, UR8, -UR6, URZ ;  /* 0x800000060806a290 */ /* 0x000fe4000fffe0ff */
[----:B------:R-:W-:Y:S02]  /*43d0*/  @!UP2 UIMAD UR14, UR4, UR5, UR14 ;  /* 0x00000005040ea2a4 */ /* 0x000fe4000f8e020e */
[----:B------:R-:W-:Y:S01]  /*43e0*/  @!UP2 UIMAD UR13, UR6, UR10, UR13 ;  /* 0x0000000a060da2a4 */ /* 0x000fe2000f8e020d */
[----:B------:R-:W-:Y:S11]  /*43f0*/  BRA.U UP3, `(.L_x_75) ;  /* 0x0000000103107547 */ /* 0x000ff6000b800000 */
[----:B--2---:R-:W-:Y:S04]  /*4400*/  MOV R0, UR48 ;  /* 0x0000003000007c02 */ /* 0x004fe80008000f00 */
[----:B------:R-:W-:Y:S04]  /*4410*/  SHF.L.U32 R11, R0, 0x1f, RZ ;  /* 0x0000001f000b7819 */ /* 0x000fe800000006ff */
[----:B------:R-:W2:Y:S02]  /*4420*/  SYNCS.PHASECHK.TRANS64.TRYWAIT P2, [UR21+0x88], R11 ;  /* 0x0000880bff0075a7 */ /* 0x000ea40008041115 */
[----:B--2---:R-:W-:Y:S05]  /*4430*/  @!P2 BRA `(.L_x_76) ;  /* 0x0000007400f0a947 */ /* 0x004fea0003800000 */
.L_x_75:
[----:B------:R-:W-:Y:S05]  /*4440*/  @!P1 BRA `(.L_x_77) ;  /* 0x0000000000309947 */ /* 0x000fea0003800000 */
[----:B------:R-:W-:Y:S01]  /*4450*/  ISETP.NE.U32.AND P1, PT, R2, RZ, PT ;  /* 0x000000ff0200720c */ /* 0x000fe20003f25070 */
[----:B------:R-:W3:Y:S01]  /*4460*/  LDCU.64 UR4, c[0x0][0x358] ;  /* 0x00006b00ff0477ac */ /* 0x000ee20008000a00 */
[----:B------:R-:W-:Y:S02]  /*4470*/  IMAD.MOV.U32 R158, RZ, RZ, 0x1 ;  /* 0x00000001ff9e7424 */ /* 0x000fe400078e00ff */
[----:B------:R-:W-:Y:S11]  /*4480*/  ISETP.NE.AND.EX P1, PT, R3, RZ, PT, P1 ;  /* 0x000000ff0300720c */ /* 0x000ff60003f25310 */
[----:B------:R-:W-:Y:S02]  /*4490*/  @!UPT UIADD3 URZ, UPT, UPT, URZ, URZ, URZ ;  /* 0x000000fffffff290 */ /* 0x000fe4000fffe0ff */
[----:B--2---:R-:W2:Y:S01]  /*44a0*/  @P1 LDC.64 R10, c[0x0][0x888] ;  /* 0x00022200ff0a1b82 */ /* 0x004ea20000000a00 */
[----:B------:R-:W-:Y:S04]  /*44b0*/  @P1 IMAD R0, R4, UR36, RZ ;  /* 0x0000002404001c24 */ /* 0x000fe8000f8e02ff */
[----:B--2---:R-:W-:Y:S04]  /*44c0*/  @P1 IMAD.WIDE R10, R0, 0x4, R10 ;  /* 0x00000004000a1825 */ /* 0x004fe800078e020a */
[----:B------:R-:W-:Y:S01]  /*44d0*/  HFMA2 R0, -RZ, RZ, 0, 5.9604644775390625e-08 ;  /* 0x00000001ff007431 */ /* 0x000fe200000001ff */
[----:B---3-5:R3:W5:Y:S04]  /*44e0*/  @P1 LDG.E R73, desc[UR4][R10.64] ;  /* 0x000000040a491981 */ /* 0x028768000c1e1900 */
[----:B------:R-:W-:Y:S01]  /*44f0*/  @!P1 PRMT R158, R0, 0x7610, R158 ;  /* 0x00007610009e9816 */ /* 0x000fe2000000009e */
[----:B---3--:R-:W4:Y:S06]  /*4500*/  @!P1 LDC R73, c[0x0][0x880] ;  /* 0x00022000ff499b82 */ /* 0x008f2c0000000800 */
.L_x_77:
[----:B----45:R-:W-:Y:S01]  /*4510*/  @!P0 FSETP.EQ.AND P1, PT, R73, RZ, PT ;  /* 0x000000ff4900820b */ /* 0x030fe20003f22000 */
[----:B------:R-:W-:Y:S01]  /*4520*/  @!UPT UIADD3 URZ, UPT, UPT, URZ, URZ, URZ ;  /* 0x000000fffffff290 */ /* 0x000fe2000fffe0ff */
[----:B------:R-:W-:Y:S11]  /*4530*/  @!P0 BRA `(.L_x_78) ;  /* 0x0000000000188947 */ /* 0x000ff60003800000 */
[----:B------:R-:W-:Y:S02]  /*4540*/  LOP3.LUT P0, RZ, R158, 0xff, RZ, 0xc0, !PT ;  /* 0x000000ff9eff7812 */ /* 0x000fe4000780c0ff */
[----:B------:R-:W-:Y:S04]  /*4550*/  ISETP.NE.U32.AND P1, PT, R2, RZ, PT ;  /* 0x000000ff0200720c */ /* 0x000fe80003f25070 */
[----:B------:R-:W-:Y:S04]  /*4560*/  ISETP.NE.AND.EX P1, PT, R3, RZ, PT, P1 ;  /* 0x000000ff0300720c */ /* 0x000fe80003f25310 */
[----:B------:R-:W-:Y:S03]  /*4570*/  PLOP3.LUT P1, PT, P1, PT, PT, 0x8, 0x80 ;  /* 0x000000000080781c */ /* 0x000fe60000f2e170 */
[----:B------:R-:W-:Y:S11]  /*4580*/  @P0 FSETP.EQ.AND P1, PT, R73, RZ, PT ;  /* 0x000000ff4900020b */ /* 0x000ff60003f22000 */
[----:B------:R-:W-:Y:S02]  /*4590*/  @!UPT UIADD3 URZ, UPT, UPT, URZ, URZ, URZ ;  /* 0x000000fffffff290 */ /* 0x000fe4000fffe0ff */
.L_x_78:
[----:B------:R-:W3:Y:S01]  /*45a0*/  SYNCS.PHASECHK.TRANS64.TRYWAIT P2, [UR21+0x60], R9 ;  /* 0x00006009ff0075a7 */ /* 0x000ee20008041115 */
[----:B------:R-:W-:Y:S04]  /*45b0*/  ELECT P0, URZ, PT ;  /* 0x0000000000ff782f */ /* 0x000fe80003800000 */
[----:B------:R-:W-:Y:S11]  /*45c0*/  PLOP3.LUT P1, PT, P1, P0, PT, 0xf2, 0x2f ;  /* 0x00000000002f781c */ /* 0x000ff60000f21e72 */
[----:B------:R-:W-:Y:S02]  /*45d0*/  @!UPT UIADD3 URZ, UPT, UPT, URZ, URZ, URZ ;  /* 0x000000fffffff290 */ /* 0x000fe4000fffe0ff */
[----:B------:R-:W-:Y:S05]  /*45e0*/  @!P1 IADD3 R8, P0, PT, R16, 0x580, RZ ;  /* 0x0000058010089810 */ /* 0x000fea0007f1e0ff */
[----:B------:R-:W-:Y:S01]  /*45f0*/  @!P1 IMAD.X R6, RZ, RZ, R17, P0 ;  /* 0x000000ffff069224 */ /* 0x000fe200000e0611 */
[----:B---3--:R-:W-:Y:S07]  /*4600*/  @!P2 BRA `(.L_x_79) ;  /* 0x000000740094a947 */ /* 0x008fee0003800000 */
.L_x_159:
[----:B------:R-:W-:Y:S01]  /*4610*/  @!P1 R2UR UR5, R8 ;  /* 0x00000000080592ca */ /* 0x000fe200000e0000 */
[----:B------:R-:W-:Y:S01]  /*4620*/  VOTEU.ALL UP0, P1 ;  /* 0x0000000000ff7886 */ /* 0x000fe20000800000 */
[----:B------:R-:W-:Y:S01]  /*4630*/  @!P1 R2UR UR4, R6 ;  /* 0x00000000060492ca */ /* 0x000fe200000e0000 */
[----:B--2---:R-:W-:Y:S01]  /*4640*/  @!P1 IMAD.MOV.U32 R0, RZ, RZ, 0x2000 ;  /* 0x00002000ff009424 */ /* 0x004fe200078e00ff */
[----:B------:R-:W-:Y:S01]  /*4650*/  UMOV UR6, 0x0 ;  /* 0x0000000000067882 */ /* 0x000fe20000000000 */
[----:B------:R-:W-:Y:S01]  /*4660*/  UMOV UR7, 0x10000000 ;  /* 0x1000000000077882 */ /* 0x000fe20000000000 */
[----:B------:R-:W-:Y:S01]  /*4670*/  @!UP0 UIADD3 UR32, UPT, UPT, UR21, 0x200, URZ ;  /* 0x0000020015208890 */ /* 0x000fe2000fffe0ff */
[----:B------:R-:W-:Y:S01]  /*4680*/  @!P1 IADD3 R8, P0, PT, R16, 0x580, RZ ;  /* 0x0000058010089810 */ /* 0x000fe20007f1e0ff */
[----:B------:R-:W-:Y:S04]  /*4690*/  VOTEU.ALL UP0, P1 ;  /* 0x0000000000ff7886 */ /* 0x000fe80000800000 */
[----:B------:R-:W-:Y:S02]  /*46a0*/  @!P1 IMAD.X R6, RZ, RZ, R17, P0 ;  /* 0x000000ffff069224 */ /* 0x000fe400000e0611 */
[----:B------:R-:W-:Y:S02]  /*46b0*/  IMAD.U32 R10, RZ, RZ, UR5 ;  /* 0x00000005ff0a7e24 */ /* 0x000fe4000f8e00ff */
[----:B------:R-:W-:Y:S03]  /*46c0*/  IMAD.U32 R11, RZ, RZ, UR4 ;  /* 0x00000004ff0b7e24 */ /* 0x000fe6000f8e00ff */
[----:B------:R-:W-:Y:S02]  /*46d0*/  @!P1 R2UR UR4, R10 ;  /* 0x000000000a0492ca */ /* 0x000fe400000e0000 */
[----:B------:R-:W-:Y:S11]  /*46e0*/  @!P1 R2UR UR5, R11 ;  /* 0x000000000b0592ca */ /* 0x000ff600000e0000 */
[----:B------:R-:W-:Y:S02]  /*46f0*/  @!UPT UIADD3 URZ, UPT, UPT, URZ, URZ, URZ ;  /* 0x000000fffffff290 */ /* 0x000fe4000fffe0ff */
[----:B------:R2:W-:Y:S01]  /*4700*/  @!UP0 UTMALDG.3D [UR32], [UR4], desc[UR6] ;  /* 0x00000620040085b4 */ /* 0x0005e20008011000 */
[----:B------:R2:W-:Y:S01]  /*4710*/  @!P1 SYNCS.ARRIVE.TRANS64.RED.A0TR RZ, [UR21+0x40], R0 ;  /* 0x00004000ffff99a7 */ /* 0x0005e20008300415 */
[----:B------:R-:W-:Y:S01]  /*4720*/  SYNCS.ARRIVE.TRANS64.RED.A1T0 RZ, [UR40], RZ ;  /* 0x000000ffffff79a7 */ /* 0x000fe20008100428 */
[----:B------:R-:W3:Y:S02]  /*4730*/  SYNCS.PHASECHK.TRANS64.TRYWAIT P2, [UR21+0x68], R9 ;  /* 0x00006809ff0075a7 */ /* 0x000ee40008041115 */
[----:B--23--:R-:W-:Y:S05]  /*4740*/  @!P2 BRA `(.L_x_80) ;  /* 0x00000074005ca947 */ /* 0x00cfea0003800000 */
.L_x_161:
        /* <DEDUP_REMOVED lines=8> */
[----:B------:R-:W-:Y:S01]  /*47d0*/  @!UP0 UIADD3 UR24, UPT, UPT, UR21, 0x2200, URZ ;  /* 0x0000220015188890 */ /* 0x000fe2000fffe0ff */
[----:B------:R-:W-:Y:S01]  /*47e0*/  VOTEU.ALL UP0, P1 ;  /* 0x0000000000ff7886 */ /* 0x000fe20000800000 */
[----:B------:R-:W-:Y:S01]  /*47f0*/  UMOV UR27, UR35 ;  /* 0x00000023001b7c82 */ /* 0x000fe20008000000 */
[----:B------:R-:W-:Y:S02]  /*4800*/  UMOV UR28, UR36 ;  /* 0x00000024001c7c82 */ /* 0x000fe40008000000 */
[----:B------:R-:W-:Y:S02]  /*4810*/  IMAD.U32 R10, RZ, RZ, UR5 ;  /* 0x00000005ff0a7e24 */ /* 0x000fe4000f8e00ff */
[----:B------:R-:W-:Y:S02]  /*4820*/  IMAD.U32 R11, RZ, RZ, UR4 ;  /* 0x00000004ff0b7e24 */ /* 0x000fe4000f8e00ff */
[----:B------:R-:W-:Y:S01]  /*4830*/  @!P1 IMAD.X R6, RZ, RZ, R17, P0 ;  /* 0x000000ffff069224 */ /* 0x000fe200000e0611 */
        /* <DEDUP_REMOVED lines=8> */
.L_x_163:
[----:B------:R-:W-:Y:S01]  /*48c0*/  @!P1 R2UR UR5, R8 ;  /* 0x00000000080592ca */ /* 0x000fe200000e0000 */
[----:B------:R-:W-:Y:S01]  /*48d0*/  VOTEU.ALL UP0, P1 ;  /* 0x0000000000ff7886 */ /* 0x000fe20000800000 */
[----:B------:R-:W-:Y:S01]  /*48e0*/  @!P1 R2UR UR4, R6 ;  /* 0x00000000060492ca */ /* 0x000fe200000e0000 */
[----:B--2---:R-:W-:Y:S01]  /*48f0*/  @!P1 IMAD.MOV.U32 R0, RZ, RZ, 0x2000 ;  /* 0x00002000ff009424 */ /* 0x004fe200078e00ff */
[----:B------:R-:W-:Y:S01]  /*4900*/  UMOV UR6, 0x0 ;  /* 0x0000000000067882 */ /* 0x000fe20000000000 */
[----:B------:R-:W-:Y:S01]  /*4910*/  UMOV UR7, 0x10000000 ;  /* 0x1000000000077882 */ /* 0x000fe20000000000 */
[----:B------:R-:W-:Y:S01]  /*4920*/  @!UP0 UIADD3 UR18, UPT, UPT, UR34, 0x80, URZ ;  /* 0x0000008022128890 */ /* 0x000fe2000fffe0ff */
[----:B------:R-:W-:Y:S01]  /*4930*/  VIADD R14, R14, 0x1 ;  /* 0x000000010e0e7836 */ /* 0x000fe20000000000 */
[----:B------:R-:W-:Y:S01]  /*4940*/  @!UP0 UIADD3 UR16, UPT, UPT, UR21, 0x4200, URZ ;  /* 0x0000420015108890 */ /* 0x000fe2000fffe0ff */
[----:B------:R-:W-:Y:S01]  /*4950*/  VOTEU.ALL UP0, P1 ;  /* 0x0000000000ff7886 */ /* 0x000fe20000800000 */
[----:B------:R-:W-:Y:S01]  /*4960*/  UMOV UR19, UR35 ;  /* 0x0000002300137c82 */ /* 0x000fe20008000000 */
[----:B------:R-:W-:Y:S02]  /*4970*/  UMOV UR20, UR36 ;  /* 0x0000002400147c82 */ /* 0x000fe40008000000 */
        /* <DEDUP_REMOVED lines=10> */
.L_x_165:
[----:B------:R-:W-:Y:S01]  /*4a20*/  @!P1 IADD3 R6, P0, PT, R16, 0x580, RZ ;  /* 0x0000058010069810 */ /* 0x000fe20007f1e0ff */
[----:B------:R-:W-:Y:S01]  /*4a30*/  VOTEU.ALL UP0, P1 ;  /* 0x0000000000ff7886 */ /* 0x000fe20000800000 */
[----:B------:R-:W-:Y:S01]  /*4a40*/  UMOV UR6, 0x0 ;  /* 0x0000000000067882 */ /* 0x000fe20000000000 */
[----:B------:R-:W-:Y:S01]  /*4a50*/  UMOV UR7, 0x10000000 ;  /* 0x1000000000077882 */ /* 0x000fe20000000000 */
[----:B------:R-:W-:Y:S01]  /*4a60*/  @!P1 R2UR UR5, R6 ;  /* 0x00000000060592ca */ /* 0x000fe200000e0000 */
[----:B--2---:R-:W-:Y:S01]  /*4a70*/  @!P1 IMAD.X R0, RZ, RZ, R17, P0 ;  /* 0x000000ffff009224 */ /* 0x004fe200000e0611 */
[----:B------:R-:W-:Y:S01]  /*4a80*/  @!UP0 UIADD3 UR10, UPT, UPT, UR34, 0xc0, URZ ;  /* 0x000000c0220a8890 */ /* 0x000fe2000fffe0ff */
[----:B------:R-:W-:Y:S01]  /*4a90*/  R2UR UR16, R160 ;  /* 0x00000000a01072ca */ /* 0x000fe200000e0000 */
[----:B------:R-:W-:Y:S01]  /*4aa0*/  @!UP0 UIADD3 UR8, UPT, UPT, UR21, 0x6200, URZ ;  /* 0x0000620015088890 */ /* 0x000fe2000fffe0ff */
[----:B------:R-:W-:Y:S01]  /*4ab0*/  ISETP.NE.AND P0, PT, R14, 0x2, PT ;  /* 0x000000020e00780c */ /* 0x000fe20003f05270 */
[----:B------:R-:W-:Y:S01]  /*4ac0*/  @!UP0 UIADD3 UR9, UPT, UPT, UR21, 0x58, URZ ;  /* 0x0000005815098890 */ /* 0x000fe2000fffe0ff */
[----:B------:R-:W-:Y:S01]  /*4ad0*/  @!P1 R2UR UR4, R0 ;  /* 0x00000000000492ca */ /* 0x000fe200000e0000 */
[----:B------:R-:W-:Y:S01]  /*4ae0*/  VOTEU.ALL UP0, P1 ;  /* 0x0000000000ff7886 */ /* 0x000fe20000800000 */
[----:B------:R-:W-:Y:S01]  /*4af0*/  UMOV UR11, UR35 ;  /* 0x00000023000b7c82 */ /* 0x000fe20008000000 */
[----:B------:R-:W-:Y:S01]  /*4b00*/  UMOV UR12, UR36 ;  /* 0x00000024000c7c82 */ /* 0x000fe20008000000 */
[----:B------:R-:W-:Y:S01]  /*4b10*/  SEL R0, RZ, 0x1, P0 ;  /* 0x00000001ff007807 */ /* 0x000fe20000000000 */
[----:B------:R-:W-:Y:S01]  /*4b20*/  UIADD3 UR20, UPT, UPT, UR13, UR59, URZ ;  /* 0x0000003b0d147290 */ /* 0x000fe2000fffe0ff */
[----:B------:R-:W-:Y:S01]  /*4b30*/  IMAD.U32 R8, RZ, RZ, UR5 ;  /* 0x00000005ff087e24 */ /* 0x000fe2000f8e00ff */
[----:B------:R-:W-:Y:S01]  /*4b40*/  LOP3.LUT R15, R15, 0x1, RZ, 0x3c, !PT ;  /* 0x000000010f0f7812 */ /* 0x000fe200078e3cff */
[----:B------:R-:W-:Y:S01]  /*4b50*/  UPLOP3.LUT UP3, UPT, UPT, UPT, UPT, 0x80, 0x8 ;  /* 0x000000000008789c */ /* 0x000fe20003f6f070 */
[----:B------:R-:W-:Y:S01]  /*4b60*/  LOP3.LUT R13, R13, R0, RZ, 0x3c, !PT ;  /* 0x000000000d0d7212 */ /* 0x000fe200078e3cff */
[----:B------:R-:W-:Y:S01]  /*4b70*/  UIADD3 UR16, UPT, UPT, UR14, UR16, URZ ;  /* 0x000000100e107290 */ /* 0x000fe2000fffe0ff */
[----:B------:R-:W-:Y:S01]  /*4b80*/  SEL R14, R14, RZ, P0 ;  /* 0x000000ff0e0e7207 */ /* 0x000fe20000000000 */
[----:B------:R-:W-:Y:S01]  /*4b90*/  UMOV UR36, UR29 ;  /* 0x0000001d00247c82 */ /* 0x000fe20008000000 */
[----:B------:R-:W-:Y:S01]  /*4ba0*/  IMAD.U32 R9, RZ, RZ, UR4 ;  /* 0x00000004ff097e24 */ /* 0x000fe2000f8e00ff */
[----:B------:R-:W-:Y:S04]  /*4bb0*/  @!P1 R2UR UR4, R8 ;  /* 0x00000000080492ca */ /* 0x000fe800000e0000 */
[----:B------:R-:W-:Y:S11]  /*4bc0*/  @!P1 R2UR UR5, R9 ;  /* 0x00000000090592ca */ /* 0x000ff600000e0000 */
[----:B------:R-:W-:Y:S02]  /*4bd0*/  @!UPT UIADD3 URZ, UPT, UPT, URZ, URZ, URZ ;  /* 0x000000fffffff290 */ /* 0x000fe4000fffe0ff */
[----:B------:R2:W-:Y:S01]  /*4be0*/  @!UP0 UTMALDG.3D [UR8], [UR4], desc[UR6] ;  /* 0x00000608040085b4 */ /* 0x0005e20008011000 */
[----:B------:R2:W-:Y:S01]  /*4bf0*/  @!P1 SYNCS.ARRIVE.TRANS64.RED.A0TR RZ, [UR21+0x58], R7 ;  /* 0x00005807ffff99a7 */ /* 0x0005e20008300415 */
[----:B------:R-:W-:Y:S01]  /*4c00*/  SYNCS.ARRIVE.TRANS64.RED.A1T0 RZ, [UR37], RZ ;  /* 0x000000ffffff79a7 */ /* 0x000fe20008100425 */
[----:B------:R-:W-:Y:S05]  /*4c10*/  BRA.U UP1, `(.L_x_83) ;  /* 0xfffffff101747547 */ /* 0x000fea000b83ffff */
[----:B------:R-:W-:-:S04]  /*4c20*/  SHF.L.U32 R3, R15, 0x1f, RZ ;  /* 0x0000001f0f037819 */ /* 0x000fc800000006ff */
[----:B------:R-:W3:Y:S02]  /*4c30*/  SYNCS.PHASECHK.TRANS64.TRYWAIT P0, [UR21+0x60], R3 ;  /* 0x00006003ff0075a7 */ /* 0x000ee40008001115 */
[----:B---3--:R-:W-:Y:S05]  /*4c40*/  @!P0 BRA `(.L_x_84) ;  /* 0x0000007000648947 */ /* 0x008fea0003800000 */
.L_x_167:
[----:B------:R-:W4:Y:S02]  /*4c50*/  SYNCS.PHASECHK.TRANS64.TRYWAIT P0, [UR21+0x68], R3 ;  /* 0x00006803ff0075a7 */ /* 0x000f240008001115 */
[----:B----4-:R-:W-:Y:S05]  /*4c60*/  @!P0 BRA `(.L_x_85) ;  /* 0x0000007000748947 */ /* 0x010fea0003800000 */
.L_x_169:
[----:B------:R-:W4:Y:S02]  /*4c70*/  SYNCS.PHASECHK.TRANS64.TRYWAIT P0, [UR21+0x70], R3 ;  /* 0x00007003ff0075a7 */ /* 0x000f240008001115 */
[----:B----4-:R-:W-:Y:S05]  /*4c80*/  @!P0 BRA `(.L_x_86) ;  /* 0x0000007000848947 */ /* 0x010fea0003800000 */
.L_x_171:
[----:B---3--:R-:W-:-:S07]  /*4c90*/  MOV R0, UR21 ;  /* 0x0000001500007c02 */ /* 0x008fce0008000f00 */
.L_x_87:
[----:B---3--:R-:W-:-:S04]  /*4ca0*/  SHF.L.U32 R3, R15, 0x1f, RZ ;  /* 0x0000001f0f037819 */ /* 0x008fc800000006ff */
[----:B------:R3:W4:Y:S03]  /*4cb0*/  SYNCS.PHASECHK.TRANS64.TRYWAIT P0, [R0+URZ+0x78], R3 ;  /* 0x00007803000075a7 */ /* 0x00072600080011ff */
[----:B----4-:R-:W-:Y:S05]  /*4cc0*/  @!P0 NANOSLEEP.SYNCS 0x989680 ;  /* 0x009896800000895d */ /* 0x010fea0003900000 */
[----:B------:R-:W4:Y:S02]  /*4cd0*/  @!P0 SYNCS.PHASECHK.TRANS64 P0, [R0+URZ+0x78], R3 ;  /* 0x00007803000085a7 */ /* 0x000f2400080010ff */
[----:B-12-4-:R-:W-:Y:S05]  /*4ce0*/  @P0 EXIT ;  /* 0x000000000000094d */ /* 0x016fea0003800000 */
[----:B------:R-:W-:Y:S05]  /*4cf0*/  BRA `(.L_x_87) ;  /* 0xfffffffc00e87947 */ /* 0x000fea000383ffff */
.L_x_72:
[----:B------:R-:W-:-:S06]  /*4d00*/  UISETP.GE.AND UP0, UPT, UR17, 0x4, UPT ;  /* 0x000000041100788c */ /* 0x000fcc000bf06270 */
[----:B------:R-:W-:-:S13]  /*4d10*/  PLOP3.LUT P0, PT, PT, PT, UP0, 0x80, 0x8 ;  /* 0x000000000008781c */ /* 0x000fda0003f0f008 */
[----:B------:R-:W-:Y:S05]  /*4d20*/  @!P0 EXIT ;  /* 0x000000000000894d */ /* 0x000fea0003800000 */
[----:B------:R-:W1:Y:S08]  /*4d30*/  S2UR UR4, SR_CgaCtaId ;  /* 0x00000000000479c3 */ /* 0x000e700000008800 */
[----:B------:R-:W-:Y:S01]  /*4d40*/  BAR.SYNC.DEFER_BLOCKING 0x6, 0xa0 ;  /* 0x0182800000007b1d */ /* 0x000fe20000010000 */
[C---:B------:R-:W-:Y:S01]  /*4d50*/  IMAD.SHL.U32 R4, R170.reuse, 0x40, RZ ;  /* 0x00000040aa047824 */ /* 0x040fe200078e00ff */
[C---:B------:R-:W-:Y:S01]  /*4d60*/  LOP3.LUT R174, R170.reuse, 0x60, RZ, 0xc0, !PT ;  /* 0x00000060aaae7812 */ /* 0x040fe200078ec0ff */
[C---:B------:R-:W-:Y:S01]  /*4d70*/  IMAD.SHL.U32 R137, R170.reuse, 0x8, RZ ;  /* 0x00000008aa897824 */ /* 0x040fe200078e00ff */
[C---:B------:R-:W-:Y:S01]  /*4d80*/  LOP3.LUT R172, R170.reuse, 0x2, RZ, 0xc0, !PT ;  /* 0x00000002aaac7812 */ /* 0x040fe200078ec0ff */
[----:B------:R-:W-:Y:S01]  /*4d90*/  IMAD.U32 R69, R170, 0x10000, RZ ;  /* 0x00010000aa457824 */ /* 0x000fe200078e00ff */
[----:B------:R-:W-:-:S02]  /*4da0*/  UMOV UR44, 0x400 ;  /* 0x00000400002c7882 */ /* 0x000fc40000000000 */
[----:B------:R-:W2:Y:S01]  /*4db0*/  LDC.64 R156, c[0x0][0x8b0] ;  /* 0x00022c00ff9c7b82 */ /* 0x000ea20000000a00 */
[----:B------:R-:W-:Y:S01]  /*4dc0*/  LOP3.LUT R6, R4, 0x180, RZ, 0xc0, !PT ;  /* 0x0000018004067812 */ /* 0x000fe200078ec0ff */
[----:B------:R-:W-:Y:S01]  /*4dd0*/  HFMA2 R162, -RZ, RZ, 0, 0 ;  /* 0x00000000ffa27431 */ /* 0x000fe200000001ff */
[----:B------:R-:W-:Y:S01]  /*4de0*/  LOP3.LUT R170, R170, 0x4, RZ, 0xc0, !PT ;  /* 0x00000004aaaa7812 */ /* 0x000fe200078ec0ff */
[----:B------:R-:W-:Y:S01]  /*4df0*/  IMAD.MOV.U32 R68, RZ, RZ, RZ ;  /* 0x000000ffff447224 */ /* 0x000fe200078e00ff */
[----:B------:R-:W-:Y:S01]  /*4e00*/  LOP3.LUT R137, R6, 0x30, R137, 0xf8, !PT ;  /* 0x0000003006897812 */ /* 0x000fe200078ef889 */
[----:B------:R-:W-:Y:S01]  /*4e10*/  IMAD.MOV.U32 R168, RZ, RZ, RZ ;  /* 0x000000ffffa87224 */ /* 0x000fe200078e00ff */
[----:B------:R-:W-:Y:S01]  /*4e20*/  LOP3.LUT R69, R69, 0x600000, RZ, 0xc0, !PT ;  /* 0x0060000045457812 */ /* 0x000fe200078ec0ff */
[----:B------:R-:W3:Y:S01]  /*4e30*/  LDC.64 R138, c[0x0][0x8a8] ;  /* 0x00022a00ff8a7b82 */ /* 0x000ee20000000a00 */
[----:B------:R-:W-:Y:S02]  /*4e40*/  LOP3.LUT R137, R137, 0x1e40, R4, 0xf8, !PT ;  /* 0x00001e4089897812 */ /* 0x000fe400078ef804 */
[----:B------:R-:W-:Y:S01]  /*4e50*/  CS2R R166, SRZ ;  /* 0x0000000000a67805 */ /* 0x000fe2000001ff00 */
[----:B------:R-:W-:Y:S01]  /*4e60*/  IMAD.MOV.U32 R165, RZ, RZ, RZ ;  /* 0x000000ffffa57224 */ /* 0x000fe200078e00ff */
[----:B------:R-:W-:Y:S01]  /*4e70*/  IADD3 R169, PT, PT, -R170, 0x2, RZ ;  /* 0x00000002aaa97810 */ /* 0x000fe20007ffe1ff */
[----:B------:R-:W-:Y:S01]  /*4e80*/  IMAD.MOV R163, RZ, RZ, -R170 ;  /* 0x000000ffffa37224 */ /* 0x000fe200078e0aaa */
[----:B------:R-:W-:Y:S01]  /*4e90*/  IADD3 R164, PT, PT, -R172, RZ, RZ ;  /* 0x000000ffaca47210 */ /* 0x000fe20007ffe1ff */
[----:B------:R-:W4:Y:S01]  /*4ea0*/  LDCU UR57, c[0x0][0x370] ;  /* 0x00006e00ff3977ac */ /* 0x000f220008000800 */
[----:B-1----:R-:W-:Y:S01]  /*4eb0*/  ULEA UR44, UR4, UR44, 0x18 ;  /* 0x0000002c042c7291 */ /* 0x002fe2000f8ec0ff */
[----:B------:R-:W1:Y:S03]  /*4ec0*/  LDCU.64 UR62, c[0x0][0x348] ;  /* 0x00006900ff3e77ac */ /* 0x000e660008000a00 */
[----:B------:R-:W-:-:S02]  /*4ed0*/  UIADD3 UR4, UPT, UPT, UR44, 0x8200, URZ ;  /* 0x000082002c047890 */ /* 0x000fc4000fffe0ff */
[----:B------:R-:W-:Y:S01]  /*4ee0*/  VIADD R171, R137, UR44 ;  /* 0x0000002c89ab7c36 */ /* 0x000fe20008000000 */
[----:B------:R-:W-:Y:S02]  /*4ef0*/  UIADD3 UR5, UPT, UPT, UR44, 0x200, URZ ;  /* 0x000002002c057890 */ /* 0x000fe4000fffe0ff */
[----:B------:R-:W4:Y:S01]  /*4f00*/  LDS R0, [UR44+0x120] ;  /* 0x0001202cff007984 */ /* 0x000f220008000800 */
[----:B------:R-:W1:Y:S01]  /*4f10*/  LDCU UR43, c[0x0][0xb0c] ;  /* 0x00016180ff2b77ac */ /* 0x000e620008000800 */
[----:B------:R-:W-:Y:S01]  /*4f20*/  VIADD R171, R171, 0x200 ;  /* 0x00000200abab7836 */ /* 0x000fe20000000000 */
[----:B------:R-:W-:Y:S01]  /*4f30*/  MOV R173, UR4 ;  /* 0x0000000400ad7c02 */ /* 0x000fe20008000f00 */
[----:B------:R-:W-:Y:S01]  /*4f40*/  IMAD.U32 R175, RZ, RZ, UR5 ;  /* 0x00000005ffaf7e24 */ /* 0x000fe2000f8e00ff */
[----:B------:R-:W1:Y:S01]  /*4f50*/  LDCU UR39, c[0x0][0xb30] ;  /* 0x00016600ff2777ac */ /* 0x000e620008000800 */
[----:B------:R-:W1:Y:S01]  /*4f60*/  LDCU.64 UR46, c[0x0][0x888] ;  /* 0x00011100ff2e77ac */ /* 0x000e620008000a00 */
[----:B------:R-:W1:Y:S01]  /*4f70*/  LDCU.64 UR40, c[0x0][0xb28] ;  /* 0x00016500ff2877ac */ /* 0x000e620008000a00 */
[----:B------:R-:W1:Y:S01]  /*4f80*/  LDCU.64 UR60, c[0x0][0x890] ;  /* 0x00011200ff3c77ac */ /* 0x000e620008000a00 */
[----:B------:R-:W1:Y:S01]  /*4f90*/  LDCU.128 UR52, c[0x0][0xb10] ;  /* 0x00016200ff3477ac */ /* 0x000e620008000c00 */
[----:B------:R-:W1:Y:S02]  /*4fa0*/  LDCU UR56, c[0x0][0x374] ;  /* 0x00006e80ff3877ac */ /* 0x000e640008000800 */
[----:B-1234-:R-:W-:-:S07]  /*4fb0*/  IADD3 R69, PT, PT, R0, R69, RZ ;  /* 0x0000004500457210 */ /* 0x01efce0007ffe0ff */
.L_x_132:
[C---:B------:R-:W-:Y:S02]  /*4fc0*/  LEA R3, R162.reuse, UR44, 0x3 ;  /* 0x0000002ca2037c11 */ /* 0x040fe4000f8e18ff */
[----:B------:R-:W-:Y:S02]  /*4fd0*/  SHF.L.U32 R0, R167, 0x1f, RZ ;  /* 0x0000001fa7007819 */ /* 0x000fe400000006ff */
[----:B-1----:R-:W-:Y:S02]  /*4fe0*/  LEA R5, R162, UR44, 0x4 ;  /* 0x0000002ca2057c11 */ /* 0x002fe4000f8e20ff */
[----:B------:R-:W1:Y:S02]  /*4ff0*/  SYNCS.PHASECHK.TRANS64.TRYWAIT P0, [R3+URZ+0x90], R0 ;  /* 0x00009000030075a7 */ /* 0x000e6400080011ff */
[----:B-1----:R-:W-:Y:S05]  /*5000*/  @!P0 BRA `(.L_x_88) ;  /* 0x0000006c00bc8947 */ /* 0x002fea0003800000 */
.L_x_172:
        /* <DEDUP_REMOVED lines=11> */
[----:B------:R-:W-:Y:S01]  /*50c0*/  PLOP3.LUT P0, PT, PT, PT, UP1, 0x80, 0x8 ;  /* 0x000000000008781c */ /* 0x000fe20003f0f018 */
[----:B------:R-:W-:Y:S11]  /*50d0*/  UP2UR UR45, UPR, URZ, 0x2 ;  /* 0x00000002ff2d7883 */ /* 0x000ff60008000000 */
[----:B------:R-:W-:Y:S01]  /*50e0*/  @!UPT UIADD3 URZ, UPT, UPT, URZ, URZ, URZ ;  /* 0x000000fffffff290 */ /* 0x000fe2000fffe0ff */
[----:B-1----:R-:W-:Y:S02]  /*50f0*/  @P0 SHF.R.U32.HI R0, RZ, 0x10, R5 ;  /* 0x00000010ff000819 */ /* 0x002fe40000011605 */
        /* <DEDUP_REMOVED lines=12> */
[----:B------:R-:W2:Y:S01]  /*51c0*/  LDCU UR12, c[0x0][0xb20] ;  /* 0x00016400ff0c77ac */ /* 0x000ea20008000800 */
[----:B------:R-:W-:Y:S02]  /*51d0*/  UIMAD.WIDE.U32 UR4, UR56, UR55, URZ ;  /* 0x00000037380472a5 */ /* 0x000fe4000f8e00ff */
[----:B------:R-:W-:Y:S02]  /*51e0*/  UIMAD.WIDE.U32 UR6, UR57, UR52, URZ ;  /* 0x00000034390672a5 */ /* 0x000fe4000f8e00ff */
[----:B------:R-:W-:Y:S02]  /*51f0*/  UISETP.NE.AND UP0, UPT, UR54, 0x1, UPT ;  /* 0x000000013600788c */ /* 0x000fe4000bf05270 */
[----:B------:R-:W-:Y:S02]  /*5200*/  UIMAD.WIDE.U32 UR8, UR37, UR55, URZ ;  /* 0x00000037250872a5 */ /* 0x000fe4000f8e00ff */
[----:B------:R-:W-:Y:S02]  /*5210*/  UIMAD.WIDE.U32 UR10, UR38, UR52, URZ ;  /* 0x00000034260a72a5 */ /* 0x000fe4000f8e00ff */
[----:B------:R-:W-:Y:S02]  /*5220*/  UISETP.NE.AND UP1, UPT, UR43, 0x1, UPT ;  /* 0x000000012b00788c */ /* 0x000fe4000bf25270 */
[----:B------:R-:W-:Y:S01]  /*5230*/  UISETP.NE.AND UP2, UPT, UR42, 0x1, UPT ;  /* 0x000000012a00788c */ /* 0x000fe2000bf45270 */
[----:B------:R-:W-:Y:S02]  /*5240*/  UMOV UR4, UR5 ;  /* 0x0000000500047c82 */ /* 0x000fe40008000000 */
[----:B--2---:R-:W-:Y:S03]  /*5250*/  USHF.R.U32.HI UR5, URZ, UR12, UR4 ;  /* 0x0000000cff057299 */ /* 0x004fe60008011604 */
[----:B------:R-:W-:Y:S02]  /*5260*/  UMOV UR4, UR7 ;  /* 0x0000000700047c82 */ /* 0x000fe40008000000 */
[----:B------:R-:W-:Y:S02]  /*5270*/  USHF.R.U32.HI UR7, URZ, UR53, UR4 ;  /* 0x00000035ff077299 */ /* 0x000fe40008011604 */
[----:B------:R-:W-:Y:S02]  /*5280*/  USEL UR4, UR56, UR5, !UP0 ;  /* 0x0000000538047287 */ /* 0x000fe4000c000000 */
[----:B------:R-:W-:Y:S01]  /*5290*/  USEL UR7, UR57, UR7, !UP1 ;  /* 0x0000000739077287 */ /* 0x000fe2000c800000 */
[----:B------:R-:W-:Y:S01]  /*52a0*/  UMOV UR5, UR9 ;  /* 0x0000000900057c82 */ /* 0x000fe20008000000 */
[----:B------:R-:W-:Y:S02]  /*52b0*/  UIMAD.WIDE.U32 UR8, UR4, UR40, URZ ;  /* 0x00000028040872a5 */ /* 0x000fe4000f8e00ff */
[----:B------:R-:W-:Y:S03]  /*52c0*/  USHF.R.U32.HI UR6, URZ, UR12, UR5 ;  /* 0x0000000cff067299 */ /* 0x000fe60008011605 */
[----:B------:R-:W-:Y:S01]  /*52d0*/  UMOV UR5, UR11 ;  /* 0x0000000b00057c82 */ /* 0x000fe20008000000 */
[----:B------:R-:W-:Y:S02]  /*52e0*/  UIMAD.WIDE.U32 UR10, UR7, UR40, URZ ;  /* 0x00000028070a72a5 */ /* 0x000fe4000f8e00ff */
[----:B------:R-:W-:Y:S02]  /*52f0*/  USHF.R.U32.HI UR12, URZ, UR53, UR5 ;  /* 0x00000035ff0c7299 */ /* 0x000fe40008011605 */
[----:B------:R-:W-:Y:S01]  /*5300*/  USEL UR6, UR37, UR6, !UP0 ;  /* 0x0000000625067287 */ /* 0x000fe2000c000000 */
[----:B------:R-:W-:Y:S02]  /*5310*/  UMOV UR5, UR9 ;  /* 0x0000000900057c82 */ /* 0x000fe40008000000 */
[----:B------:R-:W-:Y:S01]  /*5320*/  UMOV UR10, UR11 ;  /* 0x0000000b000a7c82 */ /* 0x000fe20008000000 */
[----:B------:R-:W-:Y:S02]  /*5330*/  @UP2 USHF.R.U32.HI UR4, URZ, UR41, UR5 ;  /* 0x00000029ff042299 */ /* 0x000fe40008011605 */
[----:B------:R-:W-:Y:S02]  /*5340*/  @UP2 USHF.R.U32.HI UR7, URZ, UR41, UR10 ;  /* 0x00000029ff072299 */ /* 0x000fe4000801160a */
[----:B------:R-:W-:Y:S02]  /*5350*/  UIMAD UR4, UR42, UR4, URZ ;  /* 0x000000042a0472a4 */ /* 0x000fe4000f8e02ff */
        /* <DEDUP_REMOVED lines=8> */
[----:B------:R-:W-:Y:S02]  /*53e0*/  USEL UR11, UR6, UR4, !UP2 ;  /* 0x00000004060b7287 */ /* 0x000fe4000d000000 */
[----:B------:R-:W-:Y:S02]  /*53f0*/  UIADD3 UR8, UPT, UPT, -UR5, URZ, URZ ;  /* 0x000000ff05087290 */ /* 0x000fe4000fffe1ff */
[----:B------:R-:W-:Y:S01]  /*5400*/  UIADD3 UR10, UPT, UPT, -UR11, URZ, URZ ;  /* 0x000000ff0b0a7290 */ /* 0x000fe2000fffe1ff */
[----:B------:R-:W-:Y:S01]  /*5410*/  @!UP0 UMOV UR4, UR9 ;  /* 0x0000000900048c82 */ /* 0x000fe20008000000 */
[----:B------:R-:W-:Y:S02]  /*5420*/  UIADD3 UR9, UPT, UPT, -UR6, URZ, URZ ;  /* 0x000000ff06097290 */ /* 0x000fe4000fffe1ff */
[----:B------:R-:W-:Y:S02]  /*5430*/  @!UP0 USHF.R.U32.HI UR4, URZ, UR41, UR4 ;  /* 0x00000029ff048299 */ /* 0x000fe40008011604 */
[----:B------:R-:W-:Y:S02]  /*5440*/  UIMAD UR10, UR42, UR10, UR6 ;  /* 0x0000000a2a0a72a4 */ /* 0x000fe4000f8e0206 */
[----:B------:R-:W-:Y:S04]  /*5450*/  @!UP0 USEL UR4, UR5, UR4, !UP2 ;  /* 0x0000000405048287 */ /* 0x000fe8000d000000 */
[----:B------:R-:W-:Y:S02]  /*5460*/  @!UP0 UIMAD UR10, UR7, UR10, UR4 ;  /* 0x0000000a070a82a4 */ /* 0x000fe4000f8e0204 */
[----:B------:R-:W-:Y:S02]  /*5470*/  @!UP0 UIADD3 UR11, UPT, UPT, UR11, -UR4, URZ ;  /* 0x800000040b0b8290 */ /* 0x000fe4000fffe0ff */
[----:B------:R-:W-:Y:S02]  /*5480*/  UIMAD UR7, UR43, UR8, UR38 ;  /* 0x000000082b0772a4 */ /* 0x000fe4000f8e0226 */
[----:B------:R-:W-:Y:S02]  /*5490*/  @!UP0 UIMAD UR6, UR11, UR42, UR5 ;  /* 0x0000002a0b0682a4 */ /* 0x000fe4000f8e0205 */
[----:B------:R-:W-:Y:S01]  /*54a0*/  UIMAD UR4, UR54, UR9, UR37 ;  /* 0x00000009360472a4 */ /* 0x000fe2000f8e0225 */
[----:B------:R-:W-:Y:S02]  /*54b0*/  @!UP0 UMOV UR5, UR10 ;  /* 0x0000000a00058c82 */ /* 0x000fe40008000000 */
[----:B------:R-:W-:Y:S02]  /*54c0*/  UIMAD UR38, UR5, UR43, UR7 ;  /* 0x0000002b052672a4 */ /* 0x000fe4000f8e0207 */
[----:B------:R-:W-:Y:S11]  /*54d0*/  UIMAD UR37, UR6, UR54, UR4 ;  /* 0x00000036062572a4 */ /* 0x000ff6000f8e0204 */
[----:B------:R-:W-:Y:S01]  /*54e0*/  @!UPT UIADD3 URZ, UPT, UPT, URZ, URZ, URZ ;  /* 0x000000fffffff290 */ /* 0x000fe2000fffe0ff */
.L_x_89:
[----:B------:R-:W-:Y:S01]  /*54f0*/  UISETP.NE.AND UP0, UPT, UR39, 0x1, UPT ;  /* 0x000000012700788c */ /* 0x000fe2000bf05270 */
[----:B------:R-:W-:Y:S01]  /*5500*/  IADD3 R162, PT, PT, R162, 0x1, RZ ;  /* 0x00000001a2a27810 */ /* 0x000fe20007ffe0ff */
[----:B------:R-:W-:Y:S02]  /*5510*/  UIADD3 UR11, UPT, UPT, UR44, 0x200, URZ ;  /* 0x000002002c0b7890 */ /* 0x000fe4000fffe0ff */
[----:B------:R-:W-:Y:S02]  /*5520*/  USHF.L.U32 UR50, UR16, 0x7, URZ ;  /* 0x0000000710327899 */ /* 0x000fe400080006ff */
[----:B------:R-:W-:Y:S05]  /*5530*/  USHF.L.U32 UR49, UR20, 0x8, URZ ;  /* 0x0000000814317899 */ /* 0x000fea00080006ff */
[----:B------:R-:W2:Y:S01]  /*5540*/  @!UP0 LDCU.128 UR12, c[0x0][0xb10] ;  /* 0x00016200ff0c87ac */ /* 0x000ea20008000c00 */
[----:B------:R-:W3:Y:S01]  /*5550*/  @!UP0 LDCU UR5, c[0x0][0xb0c] ;  /* 0x00016180ff0587ac */ /* 0x000ee20008000800 */
[----:B------:R-:W4:Y:S01]  /*5560*/  @!UP0 LDCU UR10, c[0x0][0xb20] ;  /* 0x00016400ff0a87ac */ /* 0x000f220008000800 */
[----:B--2---:R-:W-:Y:S02]  /*5570*/  UIMAD.WIDE.U32 UR8, UR38, UR12, URZ ;  /* 0x0000000c260872a5 */ /* 0x004fe4000f8e00ff */
[----:B------:R-:W-:Y:S02]  /*5580*/  UIMAD.WIDE.U32 UR6, UR37, UR15, URZ ;  /* 0x0000000f250672a5 */ /* 0x000fe4000f8e00ff */
[----:B------:R-:W-:Y:S03]  /*5590*/  @!UP0 UISETP.NE.AND UP1, UPT, UR14, 0x1, UPT ;  /* 0x000000010e00888c */ /* 0x000fe6000bf25270 */
[----:B------:R-:W-:Y:S01]  /*55a0*/  @!UP0 UMOV UR4, UR9 ;  /* 0x0000000900048c82 */ /* 0x000fe20008000000 */
[----:B---3--:R-:W-:Y:S02]  /*55b0*/  @!UP0 UISETP.NE.AND UP2, UPT, UR5, 0x1, UPT ;  /* 0x000000010500888c */ /* 0x008fe4000bf45270 */
[----:B------:R-:W-:Y:S01]  /*55c0*/  @!UP0 USHF.R.U32.HI UR4, URZ, UR13, UR4 ;  /* 0x0000000dff048299 */ /* 0x000fe20008011604 */
[----:B------:R-:W-:Y:S02]  /*55d0*/  @!UP0 UMOV UR6, UR7 ;  /* 0x0000000700068c82 */ /* 0x000fe40008000000 */
[----:B----4-:R-:W-:Y:S02]  /*55e0*/  @!UP0 USHF.R.U32.HI UR6, URZ, UR10, UR6 ;  /* 0x0000000aff068299 */ /* 0x010fe40008011606 */
[----:B------:R-:W-:Y:S02]  /*55f0*/  @!UP0 USEL UR7, UR38, UR4, !UP2 ;  /* 0x0000000426078287 */ /* 0x000fe4000d000000 */
[----:B------:R-:W-:Y:S04]  /*5600*/  @!UP0 USEL UR6, UR37, UR6, !UP1 ;  /* 0x0000000625068287 */ /* 0x000fe8000c800000 */
[----:B------:R-:W-:Y:S02]  /*5610*/  @!UP0 UIADD3 UR4, UPT, UPT, -UR7, UR6, URZ ;  /* 0x0000000607048290 */ /* 0x000fe4000fffe1ff */
[----:B------:R-:W-:Y:S02]  /*5620*/  @!UP0 UIADD3 UR6, UPT, UPT, UR7, -UR6, URZ ;  /* 0x8000000607068290 */ /* 0x000fe4000fffe0ff */
[----:B------:R-:W-:Y:S02]  /*5630*/  @!UP0 UIMAD UR38, UR4, UR5, UR38 ;  /* 0x00000005042682a4 */ /* 0x000fe4000f8e0226 */
[----:B------:R-:W-:Y:S02]  /*5640*/  @!UP0 UIMAD UR37, UR6, UR14, UR37 ;  /* 0x0000000e062582a4 */ /* 0x000fe4000f8e0225 */
[----:B------:R-:W-:Y:S09]  /*5650*/  ULOP3.LUT UP0, URZ, UR11, 0x1b0, URZ, 0xc0, !UPT ;  /* 0x000001b00bff7892 */ /* 0x000ff2000f80c0ff */
[----:B------:R-:W-:Y:S05]  /*5660*/  BRA.U !UP0, `(.L_x_90) ;  /* 0x0000000108407547 */ /* 0x000fea000b800000 */
[----:B------:R-:W2:Y:S01]  /*5670*/  LDCU.64 UR8, c[0x4][0x88] ;  /* 0x01001100ff0877ac */ /* 0x000ea20008000a00 */
[----:B------:R-:W-:Y:S01]  /*5680*/  MOV R3, 0x0 ;  /* 0x0000000000037802 */ /* 0x000fe20000000f00 */
[----:B------:R-:W-:Y:S02]  /*5690*/  HFMA2 R12, -RZ, RZ, 0, 5.9604644775390625e-08 ;  /* 0x00000001ff0c7431 */ /* 0x000fe400000001ff */
[----:B------:R-:W-:Y:S02]  /*56a0*/  IMAD.MOV.U32 R8, RZ, RZ, 0x70 ;  /* 0x00000070ff087424 */ /* 0x000fe400078e00ff */
[----:B------:R-:W-:Y:S01]  /*56b0*/  IMAD.MOV.U32 R13, RZ, RZ, RZ ;  /* 0x000000ffff0d7224 */ /* 0x000fe200078e00ff */
[----:B------:R-:W3:Y:S01]  /*56c0*/  LDCU.64 UR6, c[0x4][0x90] ;  /* 0x01001200ff0677ac */ /* 0x000ee20008000a00 */
[----:B------:R-:W4:Y:S01]  /*56d0*/  LDC.64 R2, c[0x4][R3] ;  /* 0x0100000003027b82 */ /* 0x000f220000000a00 */
[----:B------:R-:W1:Y:S01]  /*56e0*/  LDCU.64 UR4, c[0x4][0x8] ;  /* 0x01000100ff0477ac */ /* 0x000e620008000a00 */
[----:B--2---:R-:W-:Y:S01]  /*56f0*/  MOV R5, UR9 ;  /* 0x0000000900057c02 */ /* 0x004fe20008000f00 */
[----:B------:R-:W-:Y:S01]  /*5700*/  IMAD.U32 R4, RZ, RZ, UR8 ;  /* 0x00000008ff047e24 */ /* 0x000fe2000f8e00ff */
[----:B---3--:R-:W-:Y:S01]  /*5710*/  MOV R7, UR7 ;  /* 0x0000000700077c02 */ /* 0x008fe20008000f00 */
[----:B------:R-:W-:Y:S01]  /*5720*/  IMAD.U32 R6, RZ, RZ, UR6 ;  /* 0x00000006ff067e24 */ /* 0x000fe2000f8e00ff */
[----:B-1----:R-:W-:Y:S01]  /*5730*/  MOV R11, UR5 ;  /* 0x00000005000b7c02 */ /* 0x002fe20008000f00 */
[----:B------:R-:W-:Y:S02]  /*5740*/  IMAD.U32 R10, RZ, RZ, UR4 ;  /* 0x00000004ff0a7e24 */ /* 0x000fe4000f8e00ff */
[----:B------:R-:W-:Y:S07]  /*5750*/  LEPC R20, `(.L_x_90) ;  /* 0x000000001014794e */ /* 0x000fee0000000000 */
[----:B----45:R-:W-:Y:S05]  /*5760*/  CALL.ABS.NOINC R2 ;  /* 0x0000000002007343 */ /* 0x030fea0003c00000 */
.L_x_90:
[----:B------:R-:W-:Y:S01]  /*5770*/  LOP3.LUT P0, RZ, R173, 0x1b0, RZ, 0xc0, !PT ;  /* 0x000001b0adff7812 */ /* 0x000fe2000780c0ff */
[----:B------:R-:W-:Y:S11]  /*5780*/  BSSY.RECONVERGENT B6, `(.L_x_91) ;  /* 0x0000013000067945 */ /* 0x000ff60003800200 */
[----:B------:R-:W-:Y:S01]  /*5790*/  @!UPT UIADD3 URZ, UPT, UPT, URZ, URZ, URZ ;  /* 0x000000fffffff290 */ /* 0x000fe2000fffe0ff */
[----:B------:R-:W-:Y:S05]  /*57a0*/  @!P0 BRA `(.L_x_92) ;  /* 0x0000000000408947 */ /* 0x000fea0003800000 */
        /* <DEDUP_REMOVED lines=16> */
.L_x_92:
[----:B------:R-:W-:Y:S05]  /*58b0*/  BSYNC.RECONVERGENT B6 ;  /* 0x0000000000067941 */ /* 0x000fea0003800200 */
.L_x_91:
[----:B------:R-:W-:Y:S01]  /*58c0*/  R2UR UR4, R161 ;  /* 0x00000000a10472ca */ /* 0x000fe200000e0000 */
[----:B------:R-:W-:Y:S01]  /*58d0*/  UISETP.NE.U32.AND UP0, UPT, UR60, URZ, UPT ;  /* 0x000000ff3c00728c */ /* 0x000fe2000bf05070 */
[----:B------:R-:W-:Y:S02]  /*58e0*/  ISETP.NE.U32.AND P4, PT, R156, RZ, PT ;  /* 0x000000ff9c00720c */ /* 0x000fe40003f85070 */
[----:B------:R-:W-:Y:S01]  /*58f0*/  ISETP.NE.U32.AND P2, PT, RZ, UR46, PT ;  /* 0x0000002eff007c0c */ /* 0x000fe2000bf45070 */
[----:B------:R-:W-:Y:S01]  /*5900*/  UISETP.NE.AND.EX UP1, UPT, UR61, URZ, UPT, UP0 ;  /* 0x000000ff3d00728c */ /* 0x000fe2000bf25300 */
[----:B------:R-:W-:Y:S01]  /*5910*/  ISETP.NE.AND.EX P4, PT, R157, RZ, PT, P4 ;  /* 0x000000ff9d00720c */ /* 0x000fe20003f85340 */
[----:B------:R-:W-:Y:S01]  /*5920*/  UPLOP3.LUT UP0, UPT, UPT, UPT, UPT, 0x40, 0x4 ;  /* 0x000000000004789c */ /* 0x000fe20003f0e870 */
[----:B------:R-:W-:Y:S05]  /*5930*/  ISETP.NE.AND.EX P2, PT, RZ, UR47, PT, P2 ;  /* 0x0000002fff007c0c */ /* 0x000fea000bf45320 */
[----:B------:R-:W-:Y:S06]  /*5940*/  UISETP.NE.AND UP2, UPT, UR4, URZ, UPT ;  /* 0x000000ff0400728c */ /* 0x000fec000bf45270 */
[----:B------:R-:W-:Y:S05]  /*5950*/  PLOP3.LUT P1, PT, PT, PT, UP2, 0x80, 0x8 ;  /* 0x000000000008781c */ /* 0x000fea0003f2f028 */
[----:B------:R-:W-:Y:S06]  /*5960*/  @UP2 UPLOP3.LUT UP0, UPT, UPT, UPT, UP1, 0x80, 0x8 ;  /* 0x000000000008289c */ /* 0x000fec0003f0f010 */
[----:B------:R-:W-:Y:S01]  /*5970*/  PLOP3.LUT P0, PT, PT, PT, UP0, 0x80, 0x8 ;  /* 0x000000000008781c */ /* 0x000fe20003f0f008 */
[----:B------:R-:W-:Y:S01]  /*5980*/  @!UPT UIADD3 URZ, UPT, UPT, URZ, URZ, URZ ;  /* 0x000000fffffff290 */ /* 0x000fe2000fffe0ff */
[----:B------:R-:W-:Y:S11]  /*5990*/  BRA.U !UP1, `(.L_x_93) ;  /* 0x00000001093c7547 */ /* 0x000ff6000b800000 */
[----:B------:R-:W-:Y:S01]  /*59a0*/  UISETP.NE.U32.AND UP0, UPT, UR46, URZ, UPT ;  /* 0x000000ff2e00728c */ /* 0x000fe2000bf05070 */
[----:B-1----:R-:W-:Y:S01]  /*59b0*/  HFMA2 R0, -RZ, RZ, 0, 5.9604644775390625e-08 ;  /* 0x00000001ff007431 */ /* 0x002fe200000001ff */
[----:B------:R-:W1:Y:S01]  /*59c0*/  LDCU.64 UR8, c[0x0][0x358] ;  /* 0x00006b00ff0877ac */ /* 0x000e620008000a00 */
[----:B------:R-:W-:Y:S01]  /*59d0*/  IMAD.MOV.U32 R158, RZ, RZ, 0x1 ;  /* 0x00000001ff9e7424 */ /* 0x000fe200078e00ff */
[----:B------:R-:W-:Y:S06]  /*59e0*/  UISETP.NE.AND.EX UP0, UPT, UR47, URZ, UPT, UP0 ;  /* 0x000000ff2f00728c */ /* 0x000fec000bf05300 */
[----:B------:R-:W-:Y:S05]  /*59f0*/  PLOP3.LUT P3, PT, PT, PT, UP0, 0x80, 0x8 ;  /* 0x000000000008781c */ /* 0x000fea0003f6f008 */
[----:B------:R-:W2:Y:S01]  /*5a00*/  @UP0 LDCU.64 UR4, c[0x0][0x888] ;  /* 0x00011100ff0407ac */ /* 0x000ea20008000a00 */
[----:B------:R-:W-:Y:S07]  /*5a10*/  @UP0 UIMAD UR6, UR36, UR60, URZ ;  /* 0x0000003c240602a4 */ /* 0x000fee000f8e02ff */
[----:B------:R-:W-:Y:S01]  /*5a20*/  @!P3 PRMT R158, R0, 0x7610, R158 ;  /* 0x00007610009eb816 */ /* 0x000fe2000000009e */
[----:B--2---:R-:W-:Y:S06]  /*5a30*/  @UP0 UIMAD.WIDE UR4, UR6, 0x4, UR4 ;  /* 0x00000004060408a5 */ /* 0x004fec000f8e0204 */
[----:B------:R-:W-:Y:S01]  /*5a40*/  IMAD.U32 R2, RZ, RZ, UR4 ;  /* 0x00000004ff027e24 */ /* 0x000fe2000f8e00ff */
[----:B------:R-:W-:Y:S04]  /*5a50*/  MOV R3, UR5 ;  /* 0x0000000500037c02 */ /* 0x000fe80008000f00 */
[----:B------:R-:W2:Y:S01]  /*5a60*/  @!UP0 LDCU UR4, c[0x0][0x880] ;  /* 0x00011000ff0487ac */ /* 0x000ea20008000800 */
[----:B-1---5:R3:W5:Y:S02]  /*5a70*/  @P3 LDG.E R73, desc[UR8][R2.64] ;  /* 0x0000000802493981 */ /* 0x022764000c1e1900 */
[----:B--23--:R-:W-:Y:S02]  /*5a80*/  @!P3 IMAD.U32 R73, RZ, RZ, UR4 ;  /* 0x00000004ff49be24 */ /* 0x00cfe4000f8e00ff */
.L_x_93:
[----:B------:R-:W-:Y:S05]  /*5a90*/  @!P4 BRA `(.L_x_94) ;  /* 0x000000000024c947 */ /* 0x000fea0003800000 */
[----:B------:R-:W-:Y:S01]  /*5aa0*/  ISETP.NE.U32.AND P3, PT, R138, RZ, PT ;  /* 0x000000ff8a00720c */ /* 0x000fe20003f65070 */
[----:B------:R-:W2:Y:S03]  /*5ab0*/  LDCU.64 UR4, c[0x0][0x358] ;  /* 0x00006b00ff0477ac */ /* 0x000ea60008000a00 */
[----:B------:R-:W-:Y:S11]  /*5ac0*/  ISETP.NE.AND.EX P3, PT, R139, RZ, PT, P3 ;  /* 0x000000ff8b00720c */ /* 0x000ff60003f65330 */
[----:B------:R-:W-:Y:S02]  /*5ad0*/  @!UPT UIADD3 URZ, UPT, UPT, URZ, URZ, URZ ;  /* 0x000000fffffff290 */ /* 0x000fe4000fffe0ff */
[----:B------:R-:W3:Y:S01]  /*5ae0*/  @P3 LDC.64 R2, c[0x0][0x8a8] ;  /* 0x00022a00ff023b82 */ /* 0x000ee20000000a00 */
[----:B-1----:R-:W-:Y:S04]  /*5af0*/  @P3 IMAD R0, R156, UR36, RZ ;  /* 0x000000249c003c24 */ /* 0x002fe8000f8e02ff */
[----:B---3--:R-:W-:Y:S05]  /*5b00*/  @P3 IMAD.WIDE R2, R0, 0x4, R2 ;  /* 0x0000000400023825 */ /* 0x008fea00078e0202 */
[----:B--2--5:R2:W5:Y:S02]  /*5b10*/  @P3 LDG.E R70, desc[UR4][R2.64] ;  /* 0x0000000402463981 */ /* 0x024564000c1e1900 */
[----:B--2---:R-:W3:Y:S02]  /*5b20*/  @!P3 LDC R70, c[0x0][0x8a0] ;  /* 0x00022800ff46bb82 */ /* 0x004ee40000000800 */
.L_x_94:
[----:B-----5:R-:W-:Y:S01]  /*5b30*/  FSETP.NEU.AND P4, PT, R73, RZ, PT ;  /* 0x000000ff4900720b */ /* 0x020fe20003f8d000 */
[----:B------:R-:W-:Y:S01]  /*5b40*/  BSSY B1, `(.L_x_95) ;  /* 0x0000047000017945 */ /* 0x000fe20003800000 */
[----:B------:R-:W-:Y:S01]  /*5b50*/  SEL R5, RZ, 0xffffffff, P2 ;  /* 0xffffffffff057807 */ /* 0x000fe20001000000 */
[----:B------:R-:W-:Y:S01]  /*5b60*/  IMAD.MOV.U32 R180, RZ, RZ, 0x1 ;  /* 0x00000001ffb47424 */ /* 0x000fe200078e00ff */
[----:B------:R-:W-:Y:S01]  /*5b70*/  LOP3.LUT P3, RZ, R158, 0xff, RZ, 0xc0, !PT ;  /* 0x000000ff9eff7812 */ /* 0x000fe2000786c0ff */
[----:B------:R-:W-:Y:S01]  /*5b80*/  IMAD R71, R68, 0x100, R69 ;  /* 0x0000010044477824 */ /* 0x000fe200078e0245 */
[----:B-1----:R-:W-:Y:S02]  /*5b90*/  @P1 SEL R0, RZ, 0xffffffff, P4 ;  /* 0xffffffffff001807 */ /* 0x002fe40002000000 */
[----:B------:R-:W-:Y:S02]  /*5ba0*/  CS2R R154, SRZ ;  /* 0x00000000009a7805 */ /* 0x000fe4000001ff00 */
[----:B------:R-:W-:Y:S02]  /*5bb0*/  LEA R3, R166, UR44, 0x3 ;  /* 0x0000002ca6037c11 */ /* 0x000fe4000f8e18ff */
[----:B------:R-:W-:Y:S02]  /*5bc0*/  CS2R R152, SRZ ;  /* 0x0000000000987805 */ /* 0x000fe4000001ff00 */
[----:B------:R-:W-:Y:S02]  /*5bd0*/  @P0 SEL R0, R5, R0, !P3 ;  /* 0x0000000005000207 */ /* 0x000fe40005800000 */
[----:B------:R-:W-:Y:S02]  /*5be0*/  CS2R R150, SRZ ;  /* 0x0000000000967805 */ /* 0x000fe4000001ff00 */
[----:B------:R-:W-:Y:S02]  /*5bf0*/  LEA R177, R68, UR44, 0x3 ;  /* 0x0000002c44b17c11 */ /* 0x000fe4000f8e18ff */
[----:B------:R-:W-:Y:S02]  /*5c00*/  CS2R R148, SRZ ;  /* 0x0000000000947805 */ /* 0x000fe4000001ff00 */
[----:B------:R-:W-:Y:S02]  /*5c10*/  @P1 LOP3.LUT R0, R0, 0x1, RZ, 0xc0, !PT ;  /* 0x0000000100001812 */ /* 0x000fe400078ec0ff */
[----:B------:R-:W-:Y:S02]  /*5c20*/  CS2R R146, SRZ ;  /* 0x0000000000927805 */ /* 0x000fe4000001ff00 */
[----:B------:R-:W-:Y:S02]  /*5c30*/  SHF.L.U32 R4, R168, 0x1f, RZ ;  /* 0x0000001fa8047819 */ /* 0x000fe400000006ff */
[----:B------:R-:W-:Y:S02]  /*5c40*/  CS2R R144, SRZ ;  /* 0x0000000000907805 */ /* 0x000fe4000001ff00 */
[----:B------:R-:W-:Y:S02]  /*5c50*/  ISETP.NE.U32.OR P6, PT, R0, 0x1, !P1 ;  /* 0x000000010000780c */ /* 0x000fe40004fc5470 */
[----:B------:R-:W-:Y:S02]  /*5c60*/  CS2R R142, SRZ ;  /* 0x00000000008e7805 */ /* 0x000fe4000001ff00 */
[----:B------:R-:W-:Y:S02]  /*5c70*/  PLOP3.LUT P2, PT, PT, PT, UP1, 0x80, 0x8 ;  /* 0x000000000008781c */ /* 0x000fe40003f4f018 */
[----:B------:R-:W-:Y:S02]  /*5c80*/  CS2R R140, SRZ ;  /* 0x00000000008c7805 */ /* 0x000fe4000001ff00 */
[----:B------:R-:W-:Y:S02]  /*5c90*/  SEL R0, RZ, 0xffffffff, P4 ;  /* 0xffffffffff007807 */ /* 0x000fe40002000000 */
[----:B------:R-:W-:Y:S03]  /*5ca0*/  P2R R189, PR, RZ, 0x40 ;  /* 0x00000040ffbd7803 */ /* 0x000fe60000000000 */
[----:B------:R-:W-:Y:S04]  /*5cb0*/  @P6 SHF.L.U32 R2, R165, 0x1f, RZ ;  /* 0x0000001fa5026819 */ /* 0x000fe800000006ff */
[----:B------:R-:W-:Y:S01]  /*5cc0*/  @P2 SEL R0, R5, R0, !P3 ;  /* 0x0000000005002207 */ /* 0x000fe20005800000 */
[----:B------:R-:W1:Y:S03]  /*5cd0*/  @P6 SYNCS.PHASECHK.TRANS64.TRYWAIT P1, [R3+URZ+0x40], R2 ;  /* 0x00004002030065a7 */ /* 0x000e6600080211ff */
[----:B------:R-:W-:Y:S04]  /*5ce0*/  LOP3.LUT R0, R0, 0x1, RZ, 0xc0, !PT ;  /* 0x0000000100007812 */ /* 0x000fe800078ec0ff */
[----:B------:R-:W-:Y:S04]  /*5cf0*/  ISETP.NE.U32.AND P5, PT, R0, 0x1, PT ;  /* 0x000000010000780c */ /* 0x000fe80003fa5070 */
[----:B------:R-:W-:Y:S01]  /*5d00*/  P2R R181, PR, RZ, 0x20 ;  /* 0x00000020ffb57803 */ /* 0x000fe20000000000 */
[----:B------:R2:W4:Y:S01]  /*5d10*/  SYNCS.PHASECHK.TRANS64.TRYWAIT P0, [R177+URZ+0xb0], R4 ;  /* 0x0000b004b10075a7 */ /* 0x00052200080011ff */
[----:B-1----:R-:W-:Y:S01]  /*5d20*/  @P6 SEL R180, RZ, 0x1, !P1 ;  /* 0x00000001ffb46807 */ /* 0x002fe20004800000 */
[----:B--2---:R-:W-:Y:S06]  /*5d30*/  @!P6 BRA `(.L_x_96) ;  /* 0x00000000009ce947 */ /* 0x004fec0003800000 */
[----:B------:R-:W-:Y:S01]  /*5d40*/  @P5 IMAD R7, R166, 0x2000, R171 ;  /* 0x00002000a6075824 */ /* 0x000fe200078e02ab */
[----:B------:R-:W1:Y:S01]  /*5d50*/  S2R R0, SR_CgaCtaId ;  /* 0x0000000000007919 */ /* 0x000e620000008800 */
[----:B------:R-:W-:Y:S01]  /*5d60*/  ISETP.NE.AND P1, PT, R180, RZ, PT ;  /* 0x000000ffb400720c */ /* 0x000fe20003f25270 */
[----:B------:R-:W-:Y:S01]  /*5d70*/  BSSY B0, `(.L_x_97) ;  /* 0x0000010000007945 */ /* 0x000fe20003800000 */
[--C-:B------:R-:W-:Y:S01]  /*5d80*/  @P5 IMAD R8, R172, -0x10, R7.reuse ;  /* 0xfffffff0ac085824 */ /* 0x100fe200078e0207 */
[----:B------:R-:W-:Y:S01]  /*5d90*/  CS2R R142, SRZ ;  /* 0x00000000008e7805 */ /* 0x000fe2000001ff00 */
[----:B------:R-:W-:Y:S01]  /*5da0*/  @P5 IMAD R6, R170, -0x10, R7 ;  /* 0xfffffff0aa065824 */ /* 0x000fe200078e0207 */
[----:B------:R-:W-:Y:S01]  /*5db0*/  CS2R R140, SRZ ;  /* 0x00000000008c7805 */ /* 0x000fe2000001ff00 */
[----:B------:R-:W-:Y:S01]  /*5dc0*/  @P5 IMAD R5, R169, 0x10, R8 ;  /* 0x00000010a9055824 */ /* 0x000fe200078e0208 */
[----:B------:R-:W-:Y:S02]  /*5dd0*/  CS2R R150, SRZ ;  /* 0x0000000000967805 */ /* 0x000fe4000001ff00 */
[----:B------:R-:W-:Y:S02]  /*5de0*/  CS2R R148, SRZ ;  /* 0x0000000000947805 */ /* 0x000fe4000001ff00 */
[----:B------:R-:W-:Y:S02]  /*5df0*/  CS2R R146, SRZ ;  /* 0x0000000000927805 */ /* 0x000fe4000001ff00 */
[----:B------:R-:W-:Y:S02]  /*5e00*/  CS2R R144, SRZ ;  /* 0x0000000000907805 */ /* 0x000fe4000001ff00 */
[----:B------:R-:W-:Y:S02]  /*5e10*/  CS2R R154, SRZ ;  /* 0x00000000009a7805 */ /* 0x000fe4000001ff00 */
[----:B------:R-:W-:Y:S01]  /*5e20*/  CS2R R152, SRZ ;  /* 0x0000000000987805 */ /* 0x000fe2000001ff00 */
[----:B------:R-:W-:Y:S06]  /*5e30*/  @P1 BRA `(.L_x_98) ;  /* 0x00000000000c1947 */ /* 0x000fec0003800000 */
[----:B------:R-:W-:Y:S04]  /*5e40*/  SHF.L.U32 R2, R165, 0x1f, RZ ;  /* 0x0000001fa5027819 */ /* 0x000fe800000006ff */
[----:B------:R-:W2:Y:S02]  /*5e50*/  SYNCS.PHASECHK.TRANS64.TRYWAIT P1, [R3+URZ+0x40], R2 ;  /* 0x00004002030075a7 */ /* 0x000ea400080211ff */
[----:B--2---:R-:W-:Y:S05]  /*5e60*/  @!P1 BRA `(.L_x_99) ;  /* 0x0000006000389947 */ /* 0x004fea0003800000 */
.L_x_98:
[----:B------:R-:W-:Y:S05]  /*5e70*/  BSYNC B0 ;  /* 0x0000000000007941 */ /* 0x000fea0003800000 */
.L_x_97:
[----:B------:R-:W-:Y:S01]  /*5e80*/  ISETP.NE.AND P1, PT, R181, RZ, PT ;  /* 0x000000ffb500720c */ /* 0x000fe20003f25270 */
[----:B--2---:R-:W-:Y:S02]  /*5e90*/  VIADD R3, R3, 0x60 ;  /* 0x0000006003037836 */ /* 0x004fe40000000000 */
[----:B------:R-:W-:Y:S03]  /*5ea0*/  VIADD R166, R166, 0x1 ;  /* 0x00000001a6a67836 */ /* 0x000fe60000000000 */
[----:B-1----:R-:W-:Y:S07]  /*5eb0*/  PRMT R0, R0, 0x654, R3 ;  /* 0x0000065400007816 */ /* 0x002fee0000000003 */
[----:B------:R1:W2:Y:S04]  /*5ec0*/  @P1 LDS.128 R140, [R7] ;  /* 0x00000000078c1984 */ /* 0x0002a80000000c00 */
[----:B------:R1:W1:Y:S04]  /*5ed0*/  @P1 LDS.128 R148, [R6+0x20] ;  /* 0x0000200006941984 */ /* 0x0002680000000c00 */
[----:B------:R1:W1:Y:S04]  /*5ee0*/  @P1 LDS.128 R144, [R8+0x10] ;  /* 0x0000100008901984 */ /* 0x0002680000000c00 */
[----:B------:R1:W1:Y:S01]  /*5ef0*/  @P1 LDS.128 R152, [R5+0x10] ;  /* 0x0000100005981984 */ /* 0x0002620000000c00 */
[C---:B------:R-:W-:Y:S01]  /*5f00*/  ISETP.NE.AND P1, PT, R166.reuse, 0x4, PT ;  /* 0x00000004a600780c */ /* 0x040fe20003f25270 */
[----:B------:R-:W-:Y:S01]  /*5f10*/  @!PT LDS RZ, [RZ] ;  /* 0x00000000fffff984 */ /* 0x000fe20000000800 */
[----:B------:R-:W-:Y:S01]  /*5f20*/  @!PT LDS RZ, [RZ] ;  /* 0x00000000fffff984 */ /* 0x000fe20000000800 */
[----:B------:R-:W-:Y:S01]  /*5f30*/  @!PT LDS RZ, [RZ] ;  /* 0x00000000fffff984 */ /* 0x000fe20000000800 */
[----:B------:R-:W-:Y:S01]  /*5f40*/  @!PT LDS RZ, [RZ] ;  /* 0x00000000fffff984 */ /* 0x000fe20000000800 */
[----:B------:R5:W-:Y:S06]  /*5f50*/  MEMBAR.ALL.CTA ;  /* 0x0000000000007992 */ /* 0x000bec0000008000 */
[----:B-----5:R-:W5:Y:S01]  /*5f60*/  FENCE.VIEW.ASYNC.S ;  /* 0x00000000000073c6 */ /* 0x020f620000000000 */
[----:B------:R-:W-:Y:S01]  /*5f70*/  SEL R166, R166, RZ, P1 ;  /* 0x000000ffa6a67207 */ /* 0x000fe20000800000 */
[----:B-----5:R5:W-:Y:S02]  /*5f80*/  SYNCS.ARRIVE.TRANS64.RED.A1T0 RZ, [R0+URZ], RZ ;  /* 0x000000ff00ff79a7 */ /* 0x020be400081004ff */
[----:B-----5:R-:W-:Y:S04]  /*5f90*/  SEL R0, RZ, 0x1, P1 ;  /* 0x00000001ff007807 */ /* 0x020fe80000800000 */
[----:B--2---:R-:W-:Y:S02]  /*5fa0*/  LOP3.LUT R165, R165, R0, RZ, 0x3c, !PT ;  /* 0x00000000a5a57212 */ /* 0x004fe400078e3cff */
.L_x_96:
[----:B------:R-:W-:Y:S05]  /*5fb0*/  BSYNC B1 ;  /* 0x0000000000017941 */ /* 0x000fea0003800000 */
.L_x_95:
[----:B------:R-:W-:Y:S04]  /*5fc0*/  SHF.R.U32.HI R0, RZ, 0x15, R71 ;  /* 0x00000015ff007819 */ /* 0x000fe80000011647 */
[----:B------:R-:W-:Y:S01]  /*5fd0*/  LOP3.LUT P1, RZ, R0, 0x3, R159, 0x48, !PT ;  /* 0x0000000300ff7812 */ /* 0x000fe2000782489f */
[----:B------:R-:W-:Y:S01]  /*5fe0*/  @!UPT UIADD3 URZ, UPT, UPT, URZ, URZ, URZ ;  /* 0x000000fffffff290 */ /* 0x000fe2000fffe0ff */
[----:B----4-:R-:W-:Y:S11]  /*5ff0*/  @P0 BRA `(.L_x_100) ;  /* 0x0000000000080947 */ /* 0x010ff60003800000 */
[----:B------:R-:W2:Y:S02]  /*6000*/  SYNCS.PHASECHK.TRANS64.TRYWAIT P0, [R177+URZ+0xb0], R4 ;  /* 0x0000b004b10075a7 */ /* 0x000ea400080011ff */
[----:B--2---:R-:W-:Y:S05]  /*6010*/  @!P0 BRA `(.L_x_101) ;  /* 0x0000005c00e08947 */ /* 0x004fea0003800000 */
.L_x_100:
[----:B------:R-:W-:Y:S04]  /*6020*/  BSSY.RECONVERGENT B6, `(.L_x_102) ;  /* 0x0000012000067945 */ /* 0x000fe80003800200 */
[----:B------:R-:W-:Y:S05]  /*6030*/  @!P1 BRA `(.L_x_103) ;  /* 0x0000000000409947 */ /* 0x000fea0003800000 */
[----:B------:R-:W4:Y:S01]  /*6040*/  LDCU.64 UR8, c[0x4][0x78] ;  /* 0x01000f00ff0877ac */ /* 0x000f220008000a00 */
[----:B------:R-:W-:Y:S01]  /*6050*/  MOV R3, 0x0 ;  /* 0x0000000000037802 */ /* 0x000fe20000000f00 */
[----:B------:R-:W-:Y:S02]  /*6060*/  HFMA2 R12, -RZ, RZ, 0, 5.9604644775390625e-08 ;  /* 0x00000001ff0c7431 */ /* 0x000fe400000001ff */
[----:B-1----:R-:W-:Y:S02]  /*6070*/  IMAD.MOV.U32 R8, RZ, RZ, 0x192 ;  /* 0x00000192ff087424 */ /* 0x002fe400078e00ff */
[----:B------:R-:W-:Y:S01]  /*6080*/  IMAD.MOV.U32 R13, RZ, RZ, RZ ;  /* 0x000000ffff0d7224 */ /* 0x000fe200078e00ff */
[----:B------:R-:W1:Y:S01]  /*6090*/  LDCU.64 UR6, c[0x4][0x80] ;  /* 0x01001000ff0677ac */ /* 0x000e620008000a00 */
[----:B------:R-:W3:Y:S01]  /*60a0*/  LDC.64 R2, c[0x4][R3] ;  /* 0x0100000003027b82 */ /* 0x000ee20000000a00 */
[----:B------:R-:W5:Y:S01]  /*60b0*/  LDCU.64 UR4, c[0x4][0x18] ;  /* 0x01000300ff0477ac */ /* 0x000f620008000a00 */
[----:B----4-:R-:W-:Y:S01]  /*60c0*/  MOV R5, UR9 ;  /* 0x0000000900057c02 */ /* 0x010fe20008000f00 */
[----:B--2---:R-:W-:Y:S01]  /*60d0*/  IMAD.U32 R4, RZ, RZ, UR8 ;  /* 0x00000008ff047e24 */ /* 0x004fe2000f8e00ff */
[----:B-1----:R-:W-:Y:S01]  /*60e0*/  MOV R7, UR7 ;  /* 0x0000000700077c02 */ /* 0x002fe20008000f00 */
[----:B------:R-:W-:Y:S01]  /*60f0*/  IMAD.U32 R6, RZ, RZ, UR6 ;  /* 0x00000006ff067e24 */ /* 0x000fe2000f8e00ff */
[----:B-----5:R-:W-:Y:S01]  /*6100*/  MOV R11, UR5 ;  /* 0x00000005000b7c02 */ /* 0x020fe20008000f00 */
[----:B------:R-:W-:Y:S02]  /*6110*/  IMAD.U32 R10, RZ, RZ, UR4 ;  /* 0x00000004ff0a7e24 */ /* 0x000fe4000f8e00ff */
[----:B------:R-:W-:Y:S07]  /*6120*/  LEPC R20, `(.L_x_103) ;  /* 0x000000001014794e */ /* 0x000fee0000000000 */
[----:B---3--:R-:W-:Y:S05]  /*6130*/  CALL.ABS.NOINC R2 ;  /* 0x0000000002007343 */ /* 0x008fea0003c00000 */
.L_x_103:
[----:B------:R-:W-:Y:S05]  /*6140*/  BSYNC.RECONVERGENT B6 ;  /* 0x0000000000067941 */ /* 0x000fea0003800200 */
.L_x_102:
[-C--:B------:R-:W-:Y:S01]  /*6150*/  F2FP.F16.E4M3.UNPACK_B R74, R140.reuse ;  /* 0x0000008cff4a723e */ /* 0x080fe200020006ff */
[----:B------:R-:W-:Y:S05]  /*6160*/  WARPSYNC.ALL ;  /* 0x0000000000007948 */ /* 0x000fea0003800000 */
[----:B------:R-:W-:Y:S01]  /*6170*/  R2UR UR4, R71 ;  /* 0x00000000470472ca */ /* 0x000fe200000e0000 */
[--C-:B------:R-:W-:Y:S01]  /*6180*/  HADD2.F32 R72, -RZ, R74.reuse.H0_H0 ;  /* 0x2000004aff487230 */ /* 0x100fe20000004100 */
[----:B------:R-:W-:Y:S01]  /*6190*/  F2FP.F16.E4M3.UNPACK_B R76, R140.H1 ;  /* 0x0000008cff4c723e */ /* 0x000fe200030006ff */
[----:B------:R-:W-:Y:S01]  /*61a0*/  HADD2.F32 R75, -RZ, R74.H1_H1 ;  /* 0x3000004aff4b7230 */ /* 0x000fe20000004100 */
[-C--:B------:R-:W-:Y:S01]  /*61b0*/  F2FP.F16.E4M3.UNPACK_B R78, R141.reuse ;  /* 0x0000008dff4e723e */ /* 0x080fe200020006ff */
[----:B------:R-:W-:Y:S01]  /*61c0*/  BSSY.RECONVERGENT B0, `(.L_x_104) ;  /* 0x000011d000007945 */ /* 0x000fe20003800200 */
[----:B------:R-:W-:Y:S01]  /*61d0*/  F2FP.F16.E4M3.UNPACK_B R80, R141.H1 ;  /* 0x0000008dff50723e */ /* 0x000fe200030006ff */
[----:B------:R-:W-:Y:S01]  /*61e0*/  HADD2.F32 R74, -RZ, R76.H0_H0 ;  /* 0x2000004cff4a7230 */ /* 0x000fe20000004100 */
[-C--:B------:R-:W-:Y:S01]  /*61f0*/  F2FP.F16.E4M3.UNPACK_B R82, R142.reuse ;  /* 0x0000008eff52723e */ /* 0x080fe200020006ff */
[--C-:B------:R-:W-:Y:S01]  /*6200*/  HADD2.F32 R77, -RZ, R78.reuse.H0_H0 ;  /* 0x2000004eff4d7230 */ /* 0x100fe20000004100 */
[----:B------:R-:W-:Y:S01]  /*6210*/  F2FP.F16.E4M3.UNPACK_B R84, R142.H1 ;  /* 0x0000008eff54723e */ /* 0x000fe200030006ff */
[----:B------:R-:W-:Y:S01]  /*6220*/  HADD2.F32 R78, -RZ, R78.H1_H1 ;  /* 0x3000004eff4e7230 */ /* 0x000fe20000004100 */
[-C--:B------:R-:W-:Y:S01]  /*6230*/  F2FP.F16.E4M3.UNPACK_B R86, R143.reuse ;  /* 0x0000008fff56723e */ /* 0x080fe200020006ff */
[----:B-12---:R-:W3:Y:S01]  /*6240*/  LDTM.x64 R4, tmem[UR4] ;  /* 0x00000004000479ee */ /* 0x006ee20008340000 */
[----:B------:R-:W-:Y:S01]  /*6250*/  F2FP.F16.E4M3.UNPACK_B R88, R143.H1 ;  /* 0x0000008fff58723e */ /* 0x000fe200030006ff */
[----:B------:R-:W-:Y:S01]  /*6260*/  HADD2.F32 R76, -RZ, R76.H1_H1 ;  /* 0x3000004cff4c7230 */ /* 0x000fe20000004100 */
[-C--:B------:R-:W-:Y:S01]  /*6270*/  F2FP.F16.E4M3.UNPACK_B R90, R144.reuse ;  /* 0x00000090ff5a723e */ /* 0x080fe200020006ff */
[----:B------:R-:W-:Y:S01]  /*6280*/  HADD2.F32 R79, -RZ, R80.H0_H0 ;  /* 0x20000050ff4f7230 */ /* 0x000fe20000004100 */
[----:B------:R-:W-:Y:S01]  /*6290*/  F2FP.F16.E4M3.UNPACK_B R92, R144.H1 ;  /* 0x00000090ff5c723e */ /* 0x000fe200030006ff */
[--C-:B------:R-:W-:Y:S01]  /*62a0*/  HADD2.F32 R81, -RZ, R82.reuse.H0_H0 ;  /* 0x20000052ff517230 */ /* 0x100fe20000004100 */
[----:B------:R-:W-:Y:S01]  /*62b0*/  SHF.L.U32 R182, R164, 0x4, RZ ;  /* 0x00000004a4b67819 */ /* 0x000fe200000006ff */
[----:B------:R-:W-:Y:S01]  /*62c0*/  HADD2.F32 R82, -RZ, R82.H1_H1 ;  /* 0x30000052ff527230 */ /* 0x000fe20000004100 */
[----:B------:R-:W-:Y:S01]  /*62d0*/  SHF.L.U32 R188, R163, 0x4, RZ ;  /* 0x00000004a3bc7819 */ /* 0x000fe200000006ff */
[--C-:B------:R-:W-:Y:S01]  /*62e0*/  HADD2.F32 R85, -RZ, R86.reuse.H0_H0 ;  /* 0x20000056ff557230 */ /* 0x100fe20000004100 */
[----:B------:R-:W-:Y:S01]  /*62f0*/  IADD3 R176, PT, PT, R171, R182, RZ ;  /* 0x000000b6abb07210 */ /* 0x000fe20007ffe0ff */
[----:B------:R-:W-:Y:S01]  /*6300*/  HADD2.F32 R86, -RZ, R86.H1_H1 ;  /* 0x30000056ff567230 */ /* 0x000fe20000004100 */
[----:B------:R-:W-:Y:S01]  /*6310*/  SHF.L.U32 R183, R169, 0x4, RZ ;  /* 0x00000004a9b77819 */ /* 0x000fe200000006ff */
[--C-:B------:R-:W-:Y:S01]  /*6320*/  HADD2.F32 R89, -RZ, R90.reuse.H0_H0 ;  /* 0x2000005aff597230 */ /* 0x100fe20000004100 */
[----:B------:R-:W-:Y:S01]  /*6330*/  F2FP.F16.E4M3.UNPACK_B R94, R145 ;  /* 0x00000091ff5e723e */ /* 0x000fe200020006ff */
[----:B------:R-:W-:Y:S01]  /*6340*/  HADD2.F32 R90, -RZ, R90.H1_H1 ;  /* 0x3000005aff5a7230 */ /* 0x000fe20000004100 */
[----:B------:R-:W-:Y:S01]  /*6350*/  IADD3 R178, PT, PT, R183, R176, RZ ;  /* 0x000000b0b7b27210 */ /* 0x000fe20007ffe0ff */
[----:B------:R-:W-:Y:S01]  /*6360*/  HADD2.F32 R80, -RZ, R80.H1_H1 ;  /* 0x30000050ff507230 */ /* 0x000fe20000004100 */
[----:B------:R-:W-:Y:S01]  /*6370*/  F2FP.F16.E4M3.UNPACK_B R98, R146 ;  /* 0x00000092ff62723e */ /* 0x000fe200020006ff */
[--C-:B------:R-:W-:Y:S01]  /*6380*/  HADD2.F32 R93, -RZ, R94.reuse.H0_H0 ;  /* 0x2000005eff5d7230 */ /* 0x100fe20000004100 */
[----:B------:R-:W-:Y:S01]  /*6390*/  F2FP.F16.E4M3.UNPACK_B R102, R147 ;  /* 0x00000093ff66723e */ /* 0x000fe200020006ff */
[----:B------:R-:W-:Y:S01]  /*63a0*/  HADD2.F32 R94, -RZ, R94.H1_H1 ;  /* 0x3000005eff5e7230 */ /* 0x000fe20000004100 */
[----:B------:R-:W-:Y:S01]  /*63b0*/  F2FP.F16.E4M3.UNPACK_B R106, R148 ;  /* 0x00000094ff6a723e */ /* 0x000fe200020006ff */
[C---:B---3--:R-:W-:Y:S01]  /*63c0*/  FMUL R0, R70.reuse, R4 ;  /* 0x0000000446007220 */ /* 0x048fe20000400000 */
[C---:B------:R-:W-:Y:S01]  /*63d0*/  FMUL R2, R70.reuse, R5 ;  /* 0x0000000546027220 */ /* 0x040fe20000400000 */
[C---:B------:R-:W-:Y:S01]  /*63e0*/  FMUL R4, R70.reuse, R8 ;  /* 0x0000000846047220 */ /* 0x040fe20000400000 */
[C---:B------:R-:W-:Y:S01]  /*63f0*/  FMUL R5, R70.reuse, R9 ;  /* 0x0000000946057220 */ /* 0x040fe20000400000 */
[C---:B------:R-:W-:Y:S01]  /*6400*/  FFMA R0, R73.reuse, R72, R0 ;  /* 0x0000004849007223 */ /* 0x040fe20000000000 */
[C---:B------:R-:W-:Y:S01]  /*6410*/  FFMA R2, R73.reuse, R75, R2 ;  /* 0x0000004b49027223 */ /* 0x040fe20000000002 */
[C---:B------:R-:W-:Y:S01]  /*6420*/  FMUL R8, R70.reuse, R12 ;  /* 0x0000000c46087220 */ /* 0x040fe20000400000 */
[C---:B------:R-:W-:Y:S01]  /*6430*/  FMUL R9, R70.reuse, R13 ;  /* 0x0000000d46097220 */ /* 0x040fe20000400000 */
[C---:B------:R-:W-:Y:S01]  /*6440*/  FMUL R12, R70.reuse, R16 ;  /* 0x00000010460c7220 */ /* 0x040fe20000400000 */
[C---:B------:R-:W-:Y:S01]  /*6450*/  FMUL R13, R70.reuse, R17 ;  /* 0x00000011460d7220 */ /* 0x040fe20000400000 */
[C---:B------:R-:W-:Y:S01]  /*6460*/  FMUL R16, R70.reuse, R20 ;  /* 0x0000001446107220 */ /* 0x040fe20000400000 */
[C---:B------:R-:W-:Y:S01]  /*6470*/  FMUL R17, R70.reuse, R21 ;  /* 0x0000001546117220 */ /* 0x040fe20000400000 */
[C---:B------:R-:W-:Y:S01]  /*6480*/  FMUL R20, R70.reuse, R24 ;  /* 0x0000001846147220 */ /* 0x040fe20000400000 */
[C---:B------:R-:W-:Y:S01]  /*6490*/  FMUL R21, R70.reuse, R25 ;  /* 0x0000001946157220 */ /* 0x040fe20000400000 */
[--C-:B------:R-:W-:Y:S02]  /*64a0*/  HADD2.F32 R97, -RZ, R98.reuse.H0_H0 ;  /* 0x20000062ff617230 */ /* 0x100fe40000004100 */
[C---:B------:R-:W-:Y:S01]  /*64b0*/  FMUL R24, R70.reuse, R28 ;  /* 0x0000001c46187220 */ /* 0x040fe20000400000 */
[----:B------:R-:W-:Y:S02]  /*64c0*/  HADD2.F32 R98, -RZ, R98.H1_H1 ;  /* 0x30000062ff627230 */ /* 0x000fe40000004100 */
[C---:B------:R-:W-:Y:S01]  /*64d0*/  FMUL R25, R70.reuse, R29 ;  /* 0x0000001d46197220 */ /* 0x040fe20000400000 */
[--C-:B------:R-:W-:Y:S02]  /*64e0*/  HADD2.F32 R101, -RZ, R102.reuse.H0_H0 ;  /* 0x20000066ff657230 */ /* 0x100fe40000004100 */
[C---:B------:R-:W-:Y:S01]  /*64f0*/  FMUL R28, R70.reuse, R32 ;  /* 0x00000020461c7220 */ /* 0x040fe20000400000 */
[----:B------:R-:W-:Y:S02]  /*6500*/  HADD2.F32 R102, -RZ, R102.H1_H1 ;  /* 0x30000066ff667230 */ /* 0x000fe40000004100 */
[C---:B------:R-:W-:Y:S01]  /*6510*/  FMUL R29, R70.reuse, R33 ;  /* 0x00000021461d7220 */ /* 0x040fe20000400000 */
[--C-:B------:R-:W-:Y:S02]  /*6520*/  HADD2.F32 R105, -RZ, R106.reuse.H0_H0 ;  /* 0x2000006aff697230 */ /* 0x100fe40000004100 */
[C---:B------:R-:W-:Y:S01]  /*6530*/  FMUL R32, R70.reuse, R36 ;  /* 0x0000002446207220 */ /* 0x040fe20000400000 */
[----:B------:R-:W-:Y:S01]  /*6540*/  F2FP.F16.E4M3.UNPACK_B R96, R145.H1 ;  /* 0x00000091ff60723e */ /* 0x000fe200030006ff */
[----:B------:R-:W-:Y:S02]  /*6550*/  HADD2.F32 R106, -RZ, R106.H1_H1 ;  /* 0x3000006aff6a7230 */ /* 0x000fe40000004100 */
[C---:B------:R-:W-:Y:S01]  /*6560*/  FMUL R33, R70.reuse, R37 ;  /* 0x0000002546217220 */ /* 0x040fe20000400000 */
[C---:B------:R-:W-:Y:S01]  /*6570*/  FMUL R36, R70.reuse, R40 ;  /* 0x0000002846247220 */ /* 0x040fe20000400000 */
[----:B------:R-:W-:Y:S01]  /*6580*/  F2FP.F16.E4M3.UNPACK_B R100, R146.H1 ;  /* 0x00000092ff64723e */ /* 0x000fe200030006ff */
        /* <DEDUP_REMOVED lines=8> */
[----:B------:R-:W-:Y:S01]  /*6610*/  F2FP.F16.E4M3.UNPACK_B R110, R149 ;  /* 0x00000095ff6e723e */ /* 0x000fe200020006ff */
[C---:B------:R-:W-:Y:S01]  /*6620*/  FMUL R49, R70.reuse, R53 ;  /* 0x0000003546317220 */ /* 0x040fe20000400000 */
[C---:B------:R-:W-:Y:S01]  /*6630*/  FMUL R52, R70.reuse, R56 ;  /* 0x0000003846347220 */ /* 0x040fe20000400000 */
[----:B------:R-:W-:Y:S01]  /*6640*/  F2FP.F16.E4M3.UNPACK_B R112, R149.H1 ;  /* 0x00000095ff70723e */ /* 0x000fe200030006ff */
[C---:B------:R-:W-:Y:S01]  /*6650*/  FMUL R53, R70.reuse, R57 ;  /* 0x0000003946357220 */ /* 0x040fe20000400000 */
[--C-:B------:R-:W-:Y:S02]  /*6660*/  HADD2.F32 R109, -RZ, R110.reuse.H0_H0 ;  /* 0x2000006eff6d7230 */ /* 0x100fe40000004100 */
[C---:B------:R-:W-:Y:S01]  /*6670*/  FMUL R56, R70.reuse, R60 ;  /* 0x0000003c46387220 */ /* 0x040fe20000400000 */
[----:B------:R-:W-:Y:S01]  /*6680*/  F2FP.F16.E4M3.UNPACK_B R114, R150 ;  /* 0x00000096ff72723e */ /* 0x000fe200020006ff */
[----:B------:R-:W-:Y:S02]  /*6690*/  HADD2.F32 R110, -RZ, R110.H1_H1 ;  /* 0x3000006eff6e7230 */ /* 0x000fe40000004100 */
[C---:B------:R-:W-:Y:S01]  /*66a0*/  FMUL R57, R70.reuse, R61 ;  /* 0x0000003d46397220 */ /* 0x040fe20000400000 */
[C---:B------:R-:W-:Y:S01]  /*66b0*/  FMUL R60, R70.reuse, R64 ;  /* 0x00000040463c7220 */ /* 0x040fe20000400000 */
[----:B------:R-:W-:Y:S01]  /*66c0*/  F2FP.F16.E4M3.UNPACK_B R116, R150.H1 ;  /* 0x00000096ff74723e */ /* 0x000fe200030006ff */
[--C-:B------:R-:W-:Y:S02]  /*66d0*/  HADD2.F32 R113, -RZ, R114.reuse.H0_H0 ;  /* 0x20000072ff717230 */ /* 0x100fe40000004100 */
[C---:B------:R-:W-:Y:S01]  /*66e0*/  FMUL R61, R70.reuse, R65 ;  /* 0x00000041463d7220 */ /* 0x040fe20000400000 */
[----:B------:R-:W-:Y:S02]  /*66f0*/  HADD2.F32 R114, -RZ, R114.H1_H1 ;  /* 0x30000072ff727230 */ /* 0x000fe40000004100 */
[C---:B------:R-:W-:Y:S01]  /*6700*/  FMUL R3, R70.reuse, R6 ;  /* 0x0000000646037220 */ /* 0x040fe20000400000 */
[----:B------:R-:W-:Y:S01]  /*6710*/  F2FP.F16.E4M3.UNPACK_B R118, R151 ;  /* 0x00000097ff76723e */ /* 0x000fe200020006ff */
[C---:B------:R-:W-:Y:S01]  /*6720*/  FMUL R7, R70.reuse, R7 ;  /* 0x0000000746077220 */ /* 0x040fe20000400000 */
[C---:B------:R-:W-:Y:S01]  /*6730*/  FMUL R6, R70.reuse, R10 ;  /* 0x0000000a46067220 */ /* 0x040fe20000400000 */
[----:B------:R-:W-:Y:S01]  /*6740*/  F2FP.F16.E4M3.UNPACK_B R120, R151.H1 ;  /* 0x00000097ff78723e */ /* 0x000fe200030006ff */
[C---:B------:R-:W-:Y:S01]  /*6750*/  FFMA R3, R73.reuse, R74, R3 ;  /* 0x0000004a49037223 */ /* 0x040fe20000000003 */
[C---:B------:R-:W-:Y:S01]  /*6760*/  FFMA R7, R73.reuse, R76, R7 ;  /* 0x0000004c49077223 */ /* 0x040fe20000000007 */
[----:B------:R-:W-:Y:S01]  /*6770*/  F2FP.F16.E4M3.UNPACK_B R122, R152 ;  /* 0x00000098ff7a723e */ /* 0x000fe200020006ff */
[C---:B------:R-:W-:Y:S01]  /*6780*/  FFMA R4, R73.reuse, R77, R4 ;  /* 0x0000004d49047223 */ /* 0x040fe20000000004 */
[C---:B------:R-:W-:Y:S01]  /*6790*/  FFMA R5, R73.reuse, R78, R5 ;  /* 0x0000004e49057223 */ /* 0x040fe20000000005 */
[----:B------:R-:W-:Y:S01]  /*67a0*/  F2FP.F16.E4M3.UNPACK_B R124, R152.H1 ;  /* 0x00000098ff7c723e */ /* 0x000fe200030006ff */
[----:B------:R-:W-:Y:S01]  /*67b0*/  FFMA R6, R73, R79, R6 ;  /* 0x0000004f49067223 */ /* 0x000fe20000000006 */
[----:B------:R-:W-:Y:S01]  /*67c0*/  F2FP.SATFINITE.E4M3.F32.PACK_AB_MERGE_C R179, R7, R3, RZ ;  /* 0x0000000307b3723e */ /* 0x000fe200048070ff */
[----:B------:R-:W-:Y:S02]  /*67d0*/  HADD2.F32 R117, -RZ, R118.H0_H0 ;  /* 0x20000076ff757230 */ /* 0x000fe40000004100 */
[----:B------:R-:W-:Y:S01]  /*67e0*/  FMUL R11, R70, R11 ;  /* 0x0000000b460b7220 */ /* 0x000fe20000400000 */
[----:B------:R-:W-:Y:S01]  /*67f0*/  HADD2.F32 R83, -RZ, R84.H0_H0 ;  /* 0x20000054ff537230 */ /* 0x000fe20000004100 */
[----:B------:R-:W-:Y:S01]  /*6800*/  F2FP.SATFINITE.E4M3.F32.PACK_AB_MERGE_C R184, R2, R0, R179 ;  /* 0x0000000002b8723e */ /* 0x000fe200048070b3 */
[----:B------:R-:W-:Y:S01]  /*6810*/  HADD2.F32 R118, -RZ, R118.H1_H1 ;  /* 0x30000076ff767230 */ /* 0x000fe20000004100 */
[----:B------:R-:W-:Y:S01]  /*6820*/  IADD3 R179, PT, PT, R171, R188, RZ ;  /* 0x000000bcabb37210 */ /* 0x000fe20007ffe0ff */
[C---:B------:R-:W-:Y:S01]  /*6830*/  FFMA R11, R73.reuse, R80, R11 ;  /* 0x00000050490b7223 */ /* 0x040fe2000000000b */
[C---:B------:R-:W-:Y:S01]  /*6840*/  FFMA R8, R73.reuse, R81, R8 ;  /* 0x0000005149087223 */ /* 0x040fe20000000008 */
[----:B------:R-:W-:Y:S01]  /*6850*/  FFMA R9, R73, R82, R9 ;  /* 0x0000005249097223 */ /* 0x000fe20000000009 */
[----:B------:R-:W-:Y:S02]  /*6860*/  HADD2.F32 R121, -RZ, R122.H0_H0 ;  /* 0x2000007aff797230 */ /* 0x000fe40000004100 */
[C---:B------:R-:W-:Y:S01]  /*6870*/  FMUL R10, R70.reuse, R14 ;  /* 0x0000000e460a7220 */ /* 0x040fe20000400000 */
[----:B------:R-:W-:Y:S01]  /*6880*/  HADD2.F32 R84, -RZ, R84.H1_H1 ;  /* 0x30000054ff547230 */ /* 0x000fe20000004100 */
[----:B------:R-:W-:Y:S01]  /*6890*/  F2FP.SATFINITE.E4M3.F32.PACK_AB_MERGE_C R185, R11, R6, RZ ;  /* 0x000000060bb9723e */ /* 0x000fe200048070ff */
[----:B------:R-:W-:Y:S02]  /*68a0*/  HADD2.F32 R122, -RZ, R122.H1_H1 ;  /* 0x3000007aff7a7230 */ /* 0x000fe40000004100 */
[----:B------:R-:W-:Y:S01]  /*68b0*/  FFMA R10, R73, R83, R10 ;  /* 0x00000053490a7223 */ /* 0x000fe2000000000a */
[C---:B------:R-:W-:Y:S01]  /*68c0*/  FMUL R15, R70.reuse, R15 ;  /* 0x0000000f460f7220 */ /* 0x040fe20000400000 */
[--C-:B------:R-:W-:Y:S01]  /*68d0*/  HADD2.F32 R87, -RZ, R88.reuse.H0_H0 ;  /* 0x20000058ff577230 */ /* 0x100fe20000004100 */
[----:B------:R-:W-:Y:S01]  /*68e0*/  F2FP.SATFINITE.E4M3.F32.PACK_AB_MERGE_C R185, R5, R4, R185 ;  /* 0x0000000405b9723e */ /* 0x000fe200048070b9 */
[----:B------:R-:W-:Y:S02]  /*68f0*/  HADD2.F32 R88, -RZ, R88.H1_H1 ;  /* 0x30000058ff587230 */ /* 0x000fe40000004100 */
[C---:B------:R-:W-:Y:S01]  /*6900*/  FFMA R15, R73.reuse, R84, R15 ;  /* 0x00000054490f7223 */ /* 0x040fe2000000000f */
[C---:B------:R-:W-:Y:S01]  /*6910*/  FFMA R12, R73.reuse, R85, R12 ;  /* 0x00000055490c7223 */ /* 0x040fe2000000000c */
[----:B------:R-:W-:Y:S01]  /*6920*/  FFMA R13, R73, R86, R13 ;  /* 0x00000056490d7223 */ /* 0x000fe2000000000d */
[C---:B------:R-:W-:Y:S01]  /*6930*/  FMUL R14, R70.reuse, R18 ;  /* 0x00000012460e7220 */ /* 0x040fe20000400000 */
[----:B------:R-:W-:Y:S01]  /*6940*/  F2FP.F16.E4M3.UNPACK_B R126, R153 ;  /* 0x00000099ff7e723e */ /* 0x000fe200020006ff */
[C---:B------:R-:W-:Y:S01]  /*6950*/  FMUL R19, R70.reuse, R19 ;  /* 0x0000001346137220 */ /* 0x040fe20000400000 */
[----:B------:R-:W-:Y:S01]  /*6960*/  HADD2.F32 R91, -RZ, R92.H0_H0 ;  /* 0x2000005cff5b7230 */ /* 0x000fe20000004100 */
[----:B------:R-:W-:Y:S01]  /*6970*/  F2FP.SATFINITE.E4M3.F32.PACK_AB_MERGE_C R186, R15, R10, RZ ;  /* 0x0000000a0fba723e */ /* 0x000fe200048070ff */
[C---:B------:R-:W-:Y:S01]  /*6980*/  FFMA R14, R73.reuse, R87, R14 ;  /* 0x00000057490e7223 */ /* 0x040fe2000000000e */
[C---:B------:R-:W-:Y:S01]  /*6990*/  FFMA R19, R73.reuse, R88, R19 ;  /* 0x0000005849137223 */ /* 0x040fe20000000013 */
[C---:B------:R-:W-:Y:S01]  /*69a0*/  FFMA R16, R73.reuse, R89, R16 ;  /* 0x0000005949107223 */ /* 0x040fe20000000010 */
[----:B------:R-:W-:Y:S01]  /*69b0*/  F2FP.F16.E4M3.UNPACK_B R128, R153.H1 ;  /* 0x00000099ff80723e */ /* 0x000fe200030006ff */
[----:B------:R-:W-:Y:S01]  /*69c0*/  FFMA R17, R73, R90, R17 ;  /* 0x0000005a49117223 */ /* 0x000fe20000000011 */
[----:B------:R-:W-:Y:S01]  /*69d0*/  F2FP.SATFINITE.E4M3.F32.PACK_AB_MERGE_C R186, R9, R8, R186 ;  /* 0x0000000809ba723e */ /* 0x000fe200048070ba */
[--C-:B------:R-:W-:Y:S01]  /*69e0*/  HADD2.F32 R125, -RZ, R126.reuse.H0_H0 ;  /* 0x2000007eff7d7230 */ /* 0x100fe20000004100 */
[----:B------:R-:W-:Y:S01]  /*69f0*/  F2FP.SATFINITE.E4M3.F32.PACK_AB_MERGE_C R187, R19, R14, RZ ;  /* 0x0000000e13bb723e */ /* 0x000fe200048070ff */
[----:B------:R-:W-:Y:S02]  /*6a00*/  HADD2.F32 R126, -RZ, R126.H1_H1 ;  /* 0x3000007eff7e7230 */ /* 0x000fe40000004100 */
[C---:B------:R-:W-:Y:S01]  /*6a10*/  FMUL R18, R70.reuse, R22 ;  /* 0x0000001646127220 */ /* 0x040fe20000400000 */
[----:B------:R-:W-:Y:S01]  /*6a20*/  HADD2.F32 R92, -RZ, R92.H1_H1 ;  /* 0x3000005cff5c7230 */ /* 0x000fe20000004100 */
[----:B------:R-:W-:Y:S01]  /*6a30*/  F2FP.SATFINITE.E4M3.F32.PACK_AB_MERGE_C R187, R13, R12, R187 ;  /* 0x0000000c0dbb723e */ /* 0x000fe200048070bb */
[C---:B------:R-:W-:Y:S01]  /*6a40*/  FMUL R23, R70.reuse, R23 ;  /* 0x0000001746177220 */ /* 0x040fe20000400000 */
[--C-:B------:R-:W-:Y:S02]  /*6a50*/  HADD2.F32 R95, -RZ, R96.reuse.H0_H0 ;  /* 0x20000060ff5f7230 */ /* 0x100fe40000004100 */
[C---:B------:R-:W-:Y:S01]  /*6a60*/  FFMA R18, R73.reuse, R91, R18 ;  /* 0x0000005b49127223 */ /* 0x040fe20000000012 */
[----:B------:R-:W-:Y:S01]  /*6a70*/  HADD2.F32 R96, -RZ, R96.H1_H1 ;  /* 0x30000060ff607230 */ /* 0x000fe20000004100 */
[----:B------:R1:W-:Y:S01]  /*6a80*/  STS.128 [R137+UR44+0x8200], R184 ;  /* 0x008200b889007988 */ /* 0x0003e20008000c2c */
        /* <DEDUP_REMOVED lines=48> */
[----:B------:R1:W-:Y:S01]  /*6d90*/  STS.128 [R176+0x8010], R192 ;  /* 0x008010c0b0007388 */ /* 0x0003e20000000c00 */
[C---:B------:R-:W-:Y:S01]  /*6da0*/  FFMA R39, R73.reuse, R108, R39 ;  /* 0x0000006c49277223 */ /* 0x040fe20000000027 */
[C---:B------:R-:W-:Y:S01]  /*6db0*/  FFMA R36, R73.reuse, R109, R36 ;  /* 0x0000006d49247223 */ /* 0x040fe20000000024 */
[----:B------:R-:W-:Y:S01]  /*6dc0*/  FFMA R37, R73, R110, R37 ;  /* 0x0000006e49257223 */ /* 0x000fe20000000025 */
[----:B------:R-:W-:Y:S01]  /*6dd0*/  FMUL R38, R70, R42 ;  /* 0x0000002a46267220 */ /* 0x000fe20000400000 */
[----:B------:R-:W-:Y:S01]  /*6de0*/  ISETP.NE.AND P0, PT, R174, RZ, PT ;  /* 0x000000ffae00720c */ /* 0x000fe20003f05270 */
[C---:B------:R-:W-:Y:S01]  /*6df0*/  FMUL R43, R70.reuse, R43 ;  /* 0x0000002b462b7220 */ /* 0x040fe20000400000 */
[--C-:B------:R-:W-:Y:S01]  /*6e00*/  HADD2.F32 R115, -RZ, R116.reuse.H0_H0 ;  /* 0x20000074ff737230 */ /* 0x100fe20000004100 */
[----:B------:R-:W-:Y:S01]  /*6e10*/  F2FP.SATFINITE.E4M3.F32.PACK_AB_MERGE_C R196, R39, R34, RZ ;  /* 0x0000002227c4723e */ /* 0x000fe200048070ff */
[C---:B------:R-:W-:Y:S01]  /*6e20*/  FFMA R38, R73.reuse, R111, R38 ;  /* 0x0000006f49267223 */ /* 0x040fe20000000026 */
[C---:B------:R-:W-:Y:S01]  /*6e30*/  FFMA R43, R73.reuse, R112, R43 ;  /* 0x00000070492b7223 */ /* 0x040fe2000000002b */
[----:B------:R-:W-:Y:S01]  /*6e40*/  FFMA R40, R73, R113, R40 ;  /* 0x0000007149287223 */ /* 0x000fe20000000028 */
[----:B------:R-:W-:Y:S01]  /*6e50*/  F2FP.SATFINITE.E4M3.F32.PACK_AB_MERGE_C R196, R33, R32, R196 ;  /* 0x0000002021c4723e */ /* 0x000fe200048070c4 */
[----:B------:R-:W-:Y:S01]  /*6e60*/  FFMA R41, R73, R114, R41 ;  /* 0x0000007249297223 */ /* 0x000fe20000000029 */
[----:B------:R-:W-:Y:S01]  /*6e70*/  HADD2.F32 R116, -RZ, R116.H1_H1 ;  /* 0x30000074ff747230 */ /* 0x000fe20000004100 */
[----:B------:R-:W-:Y:S01]  /*6e80*/  F2FP.SATFINITE.E4M3.F32.PACK_AB_MERGE_C R197, R43, R38, RZ ;  /* 0x000000262bc5723e */ /* 0x000fe200048070ff */
[C---:B------:R-:W-:Y:S01]  /*6e90*/  FMUL R42, R70.reuse, R46 ;  /* 0x0000002e462a7220 */ /* 0x040fe20000400000 */
[C---:B------:R-:W-:Y:S01]  /*6ea0*/  FMUL R47, R70.reuse, R47 ;  /* 0x0000002f462f7220 */ /* 0x040fe20000400000 */
[--C-:B------:R-:W-:Y:S01]  /*6eb0*/  HADD2.F32 R119, -RZ, R120.reuse.H0_H0 ;  /* 0x20000078ff777230 */ /* 0x100fe20000004100 */
[----:B------:R-:W-:Y:S01]  /*6ec0*/  F2FP.SATFINITE.E4M3.F32.PACK_AB_MERGE_C R197, R37, R36, R197 ;  /* 0x0000002425c5723e */ /* 0x000fe200048070c5 */
[C---:B------:R-:W-:Y:S01]  /*6ed0*/  FFMA R42, R73.reuse, R115, R42 ;  /* 0x00000073492a7223 */ /* 0x040fe2000000002a */
[C---:B------:R-:W-:Y:S01]  /*6ee0*/  FFMA R47, R73.reuse, R116, R47 ;  /* 0x00000074492f7223 */ /* 0x040fe2000000002f */
[----:B------:R-:W-:Y:S01]  /*6ef0*/  FFMA R44, R73, R117, R44 ;  /* 0x00000075492c7223 */ /* 0x000fe2000000002c */
[----:B------:R-:W-:Y:S01]  /*6f00*/  ISETP.NE.AND P6, PT, R189, RZ, PT ;  /* 0x000000ffbd00720c */ /* 0x000fe20003fc5270 */
[----:B------:R-:W-:Y:S01]  /*6f10*/  FFMA R45, R73, R118, R45 ;  /* 0x00000076492d7223 */ /* 0x000fe2000000002d */
[----:B------:R-:W-:Y:S01]  /*6f20*/  HADD2.F32 R120, -RZ, R120.H1_H1 ;  /* 0x30000078ff787230 */ /* 0x000fe20000004100 */
[----:B------:R-:W-:Y:S01]  /*6f30*/  F2FP.SATFINITE.E4M3.F32.PACK_AB_MERGE_C R198, R47, R42, RZ ;  /* 0x0000002a2fc6723e */ /* 0x000fe200048070ff */
[C---:B------:R-:W-:Y:S01]  /*6f40*/  FMUL R46, R70.reuse, R50 ;  /* 0x00000032462e7220 */ /* 0x040fe20000400000 */
[C---:B------:R-:W-:Y:S01]  /*6f50*/  FMUL R51, R70.reuse, R51 ;  /* 0x0000003346337220 */ /* 0x040fe20000400000 */
[--C-:B------:R-:W-:Y:S02]  /*6f60*/  HADD2.F32 R123, -RZ, R124.reuse.H0_H0 ;  /* 0x2000007cff7b7230 */ /* 0x100fe40000004100 */
[C---:B------:R-:W-:Y:S01]  /*6f70*/  FMUL R50, R70.reuse, R54 ;  /* 0x0000003646327220 */ /* 0x040fe20000400000 */
[C---:B------:R-:W-:Y:S01]  /*6f80*/  FFMA R46, R73.reuse, R119, R46 ;  /* 0x00000077492e7223 */ /* 0x040fe2000000002e */
[----:B------:R-:W-:Y:S02]  /*6f90*/  HADD2.F32 R124, -RZ, R124.H1_H1 ;  /* 0x3000007cff7c7230 */ /* 0x000fe40000004100 */
[C---:B------:R-:W-:Y:S01]  /*6fa0*/  FFMA R51, R73.reuse, R120, R51 ;  /* 0x0000007849337223 */ /* 0x040fe20000000033 */
[C---:B------:R-:W-:Y:S01]  /*6fb0*/  FMUL R55, R70.reuse, R55 ;  /* 0x0000003746377220 */ /* 0x040fe20000400000 */
[C---:B------:R-:W-:Y:S01]  /*6fc0*/  FFMA R48, R73.reuse, R121, R48 ;  /* 0x0000007949307223 */ /* 0x040fe20000000030 */
[C---:B------:R-:W-:Y:S01]  /*6fd0*/  FFMA R49, R73.reuse, R122, R49 ;  /* 0x0000007a49317223 */ /* 0x040fe20000000031 */
[--C-:B------:R-:W-:Y:S02]  /*6fe0*/  HADD2.F32 R127, -RZ, R128.reuse.H0_H0 ;  /* 0x20000080ff7f7230 */ /* 0x100fe40000004100 */
[C---:B------:R-:W-:Y:S01]  /*6ff0*/  FFMA R50, R73.reuse, R123, R50 ;  /* 0x0000007b49327223 */ /* 0x040fe20000000032 */
[----:B------:R-:W-:Y:S02]  /*7000*/  HADD2.F32 R128, -RZ, R128.H1_H1 ;  /* 0x30000080ff807230 */ /* 0x000fe40000004100 */
[C---:B------:R-:W-:Y:S01]  /*7010*/  FMUL R54, R70.reuse, R58 ;  /* 0x0000003a46367220 */ /* 0x040fe20000400000 */
        /* <DEDUP_REMOVED lines=16> */
[----:B------:R-:W-:Y:S01]  /*7120*/  FFMA R63, R73, R132, R63 ;  /* 0x00000084493f7223 */ /* 0x000fe2000000003f */
[----:B------:R-:W-:Y:S01]  /*7130*/  FMUL R67, R70, R67 ;  /* 0x0000004346437220 */ /* 0x000fe20000400000 */
[----:B------:R-:W-:Y:S01]  /*7140*/  F2FP.SATFINITE.E4M3.F32.PACK_AB_MERGE_C R199, R51, R46, RZ ;  /* 0x0000002e33c7723e */ /* 0x000fe200048070ff */
[C---:B------:R-:W-:Y:S01]  /*7150*/  FFMA R60, R73.reuse, R133, R60 ;  /* 0x00000085493c7223 */ /* 0x040fe2000000003c */
[C---:B------:R-:W-:Y:S01]  /*7160*/  FFMA R61, R73.reuse, R134, R61 ;  /* 0x00000086493d7223 */ /* 0x040fe2000000003d */
[C---:B------:R-:W-:Y:S01]  /*7170*/  FFMA R62, R73.reuse, R135, R62 ;  /* 0x00000087493e7223 */ /* 0x040fe2000000003e */
[----:B------:R-:W-:Y:S01]  /*7180*/  FFMA R67, R73, R136, R67 ;  /* 0x0000008849437223 */ /* 0x000fe20000000043 */
[----:B------:R-:W-:Y:S02]  /*7190*/  F2FP.SATFINITE.E4M3.F32.PACK_AB_MERGE_C R198, R41, R40, R198 ;  /* 0x0000002829c6723e */ /* 0x000fe400048070c6 */
[----:B------:R-:W-:Y:S02]  /*71a0*/  F2FP.SATFINITE.E4M3.F32.PACK_AB_MERGE_C R199, R45, R44, R199 ;  /* 0x0000002c2dc7723e */ /* 0x000fe400048070c7 */
[----:B------:R-:W-:Y:S02]  /*71b0*/  F2FP.SATFINITE.E4M3.F32.PACK_AB_MERGE_C R200, R55, R50, RZ ;  /* 0x0000003237c8723e */ /* 0x000fe400048070ff */
[----:B------:R-:W-:Y:S01]  /*71c0*/  F2FP.SATFINITE.E4M3.F32.PACK_AB_MERGE_C R201, R59, R54, RZ ;  /* 0x000000363bc9723e */ /* 0x000fe200048070ff */
[----:B------:R1:W-:Y:S01]  /*71d0*/  STS.128 [R179+0x8020], R196 ;  /* 0x008020c4b3007388 */ /* 0x0003e20000000c00 */
[----:B------:R-:W-:Y:S02]  /*71e0*/  F2FP.SATFINITE.E4M3.F32.PACK_AB_MERGE_C R202, R63, R58, RZ ;  /* 0x0000003a3fca723e */ /* 0x000fe400048070ff */
[----:B------:R-:W-:Y:S02]  /*71f0*/  F2FP.SATFINITE.E4M3.F32.PACK_AB_MERGE_C R203, R67, R62, RZ ;  /* 0x0000003e43cb723e */ /* 0x000fe400048070ff */
[----:B------:R-:W-:Y:S02]  /*7200*/  F2FP.SATFINITE.E4M3.F32.PACK_AB_MERGE_C R200, R49, R48, R200 ;  /* 0x0000003031c8723e */ /* 0x000fe400048070c8 */
[----:B------:R-:W-:Y:S02]  /*7210*/  F2FP.SATFINITE.E4M3.F32.PACK_AB_MERGE_C R201, R53, R52, R201 ;  /* 0x0000003435c9723e */ /* 0x000fe400048070c9 */
[----:B------:R-:W-:Y:S02]  /*7220*/  F2FP.SATFINITE.E4M3.F32.PACK_AB_MERGE_C R202, R57, R56, R202 ;  /* 0x0000003839ca723e */ /* 0x000fe400048070ca */
[----:B------:R-:W-:Y:S02]  /*7230*/  F2FP.SATFINITE.E4M3.F32.PACK_AB_MERGE_C R203, R61, R60, R203 ;  /* 0x0000003c3dcb723e */ /* 0x000fe400048070cb */
[----:B------:R-:W-:Y:S02]  /*7240*/  LEA R190, R166, UR44, 0x3 ;  /* 0x0000002ca6be7c11 */ /* 0x000fe4000f8e18ff */
[----:B------:R-:W-:Y:S01]  /*7250*/  @P6 SHF.L.U32 R191, R165, 0x1f, RZ ;  /* 0x0000001fa5bf6819 */ /* 0x000fe200000006ff */
[----:B------:R1:W-:Y:S01]  /*7260*/  STS.128 [R178+0x8010], R200 ;  /* 0x008010c8b2007388 */ /* 0x0003e20000000c00 */
[----:B------:R-:W-:Y:S01]  /*7270*/  @!PT LDS RZ, [RZ] ;  /* 0x00000000fffff984 */ /* 0x000fe20000000800 */
[----:B------:R-:W-:Y:S01]  /*7280*/  @!PT LDS RZ, [RZ] ;  /* 0x00000000fffff984 */ /* 0x000fe20000000800 */
[----:B------:R-:W-:Y:S01]  /*7290*/  @!PT LDS RZ, [RZ] ;  /* 0x00000000fffff984 */ /* 0x000fe20000000800 */
[----:B------:R-:W-:Y:S01]  /*72a0*/  @!PT LDS RZ, [RZ] ;  /* 0x00000000fffff984 */ /* 0x000fe20000000800 */
[----:B------:R2:W-:Y:S07]  /*72b0*/  MEMBAR.ALL.CTA ;  /* 0x0000000000007992 */ /* 0x0005ee0000008000 */
[----:B--2---:R-:W2:Y:S02]  /*72c0*/  FENCE.VIEW.ASYNC.S ;  /* 0x00000000000073c6 */ /* 0x004ea40000000000 */
[----:B--2---:R-:W-:Y:S06]  /*72d0*/  BAR.SYNC.DEFER_BLOCKING 0x1, 0x80 ;  /* 0x0042000000007b1d */ /* 0x004fec0000010000 */
[----:B------:R-:W-:Y:S05]  /*72e0*/  @P0 BRA `(.L_x_105) ;  /* 0x0000000000280947 */ /* 0x000fea0003800000 */
[----:B------:R-:W-:Y:S01]  /*72f0*/  UIADD3 UR4, UPT, UPT, UR44, 0x8200, URZ ;  /* 0x000082002c047890 */ /* 0x000fe2000fffe0ff */
[----:B------:R-:W-:Y:S05]  /*7300*/  UMOV UR51, UR36 ;  /* 0x0000002400337c82 */ /* 0x000fea0008000000 */
[----:B------:R-:W-:Y:S01]  /*7310*/  MOV R173, UR4 ;  /* 0x0000000400ad7c02 */ /* 0x000fe20008000f00 */
[----:B------:R-:W-:Y:S03]  /*7320*/  UIADD3 UR4, UP0, UPT, UR62, 0x680, URZ ;  /* 0x000006803e047890 */ /* 0x000fe6000ff1e0ff */
[----:B------:R-:W-:Y:S01]  /*7330*/  R2UR UR48, R173 ;  /* 0x00000000ad3072ca */ /* 0x000fe200000e0000 */
[----:B------:R-:W-:Y:S11]  /*7340*/  UIADD3.X UR5, UPT, UPT, URZ, UR63, URZ, UP0, !UPT ;  /* 0x0000003fff057290 */ /* 0x000ff600087fe4ff */
[----:B------:R-:W-:Y:S01]  /*7350*/  @!UPT UIADD3 URZ, UPT, UPT, URZ, URZ, URZ ;  /* 0x000000fffffff290 */ /* 0x000fe2000fffe0ff */
[----:B------:R2:W-:Y:S01]  /*7360*/  UTMASTG.3D [UR48], [UR4] ;  /* 0x00000030040073b5 */ /* 0x0005e20008010000 */
[----:B------:R0:W-:Y:S01]  /*7370*/  UTMACMDFLUSH ;  /* 0x00000000000079b7 */ /* 0x0001e20000000000 */
[----:B--2---:R-:W-:Y:S04]  /*7380*/  DEPBAR.LE SB0, 0x1 ;  /* 0x000080400000791a */ /* 0x004fe80000000000 */
.L_x_105:
[----:B------:R-:W-:Y:S05]  /*7390*/  BSYNC.RECONVERGENT B0 ;  /* 0x0000000000007941 */ /* 0x000fea0003800200 */
.L_x_104:
[----:B------:R-:W-:Y:S06]  /*73a0*/  BAR.SYNC.DEFER_BLOCKING 0x1, 0x80 ;  /* 0x0042000000007b1d */ /* 0x000fec0000010000 */
[----:B------:R-:W2:Y:S01]  /*73b0*/  @P6 SYNCS.PHASECHK.TRANS64.TRYWAIT P0, [R190+URZ+0x40], R191 ;  /* 0x000040bfbe0065a7 */ /* 0x000ea200080011ff */
[----:B------:R-:W-:Y:S01]  /*73c0*/  BSSY B1, `(.L_x_106) ;  /* 0x0000023000017945 */ /* 0x000fe20003800000 */
[----:B--2---:R-:W-:Y:S03]  /*73d0*/  @P6 SEL R180, RZ, 0x1, !P0 ;  /* 0x00000001ffb46807 */ /* 0x004fe60004000000 */
[----:B------:R-:W-:Y:S05]  /*73e0*/  @!P6 BRA `(.L_x_107) ;  /* 0x000000000080e947 */ /* 0x000fea0003800000 */
[----:B------:R-:W-:Y:S01]  /*73f0*/  ISETP.NE.AND P1, PT, R181, RZ, PT ;  /* 0x000000ffb500720c */ /* 0x000fe20003f25270 */
[----:B------:R-:W2:Y:S01]  /*7400*/  S2R R0, SR_CgaCtaId ;  /* 0x0000000000007919 */ /* 0x000ea20000008800 */
[----:B------:R-:W-:Y:S01]  /*7410*/  ISETP.NE.AND P0, PT, R180, RZ, PT ;  /* 0x000000ffb400720c */ /* 0x000fe20003f05270 */
[----:B------:R-:W-:Y:S10]  /*7420*/  BSSY B0, `(.L_x_108) ;  /* 0x0000009000007945 */ /* 0x000ff40003800000 */
[----:B------:R-:W-:Y:S04]  /*7430*/  @P1 IMAD R3, R166, 0x2000, R171 ;  /* 0x00002000a6031824 */ /* 0x000fe800078e02ab */
[C---:B------:R-:W-:Y:S01]  /*7440*/  @P1 IMAD.IADD R6, R3.reuse, 0x1, R182 ;  /* 0x0000000103061824 */ /* 0x040fe200078e02b6 */
[----:B------:R-:W-:Y:S03]  /*7450*/  @P1 IADD3 R4, PT, PT, R3, R188, RZ ;  /* 0x000000bc03041210 */ /* 0x000fe60007ffe0ff */
[----:B------:R-:W-:Y:S01]  /*7460*/  @P1 IMAD.IADD R2, R183, 0x1, R6 ;  /* 0x00000001b7021824 */ /* 0x000fe200078e0206 */
[----:B------:R-:W-:Y:S06]  /*7470*/  @P0 BRA `(.L_x_109) ;  /* 0x00000000000c0947 */ /* 0x000fec0003800000 */
[----:B------:R-:W-:Y:S04]  /*7480*/  SHF.L.U32 R5, R165, 0x1f, RZ ;  /* 0x0000001fa5057819 */ /* 0x000fe800000006ff */
[----:B------:R-:W3:Y:S02]  /*7490*/  SYNCS.PHASECHK.TRANS64.TRYWAIT P0, [R190+URZ+0x40], R5 ;  /* 0x00004005be0075a7 */ /* 0x000ee400080011ff */
[----:B---3--:R-:W-:Y:S05]  /*74a0*/  @!P0 BRA `(.L_x_110) ;  /* 0x0000004800d08947 */ /* 0x008fea0003800000 */
.L_x_109:
[----:B------:R-:W-:Y:S05]  /*74b0*/  BSYNC B0 ;  /* 0x0000000000007941 */ /* 0x000fea0003800000 */
.L_x_108:
[----:B------:R-:W-:Y:S01]  /*74c0*/  ISETP.NE.AND P0, PT, R181, RZ, PT ;  /* 0x000000ffb500720c */ /* 0x000fe20003f05270 */
[----:B---3--:R-:W-:Y:S02]  /*74d0*/  VIADD R5, R190, 0x60 ;  /* 0x00000060be057836 */ /* 0x008fe40000000000 */
[----:B------:R-:W-:Y:S03]  /*74e0*/  VIADD R166, R166, 0x1 ;  /* 0x00000001a6a67836 */ /* 0x000fe60000000000 */
[----:B--2---:R-:W-:Y:S07]  /*74f0*/  PRMT R0, R0, 0x654, R5 ;  /* 0x0000065400007816 */ /* 0x004fee0000000005 */
[----:B------:R2:W3:Y:S04]  /*7500*/  @P0 LDS.128 R140, [R3] ;  /* 0x00000000038c0984 */ /* 0x0004e80000000c00 */
[----:B------:R2:W4:Y:S04]  /*7510*/  @P0 LDS.128 R148, [R4+0x20] ;  /* 0x0000200004940984 */ /* 0x0005280000000c00 */
        /* <DEDUP_REMOVED lines=12> */
[----:B--234-:R-:W-:Y:S02]  /*75e0*/  LOP3.LUT R165, R165, R0, RZ, 0x3c, !PT ;  /* 0x00000000a5a57212 */ /* 0x01cfe400078e3cff */
.L_x_107:
[----:B------:R-:W-:Y:S05]  /*75f0*/  BSYNC B1 ;  /* 0x0000000000017941 */ /* 0x000fea0003800000 */
.L_x_106:
[----:B------:R-:W-:Y:S01]  /*7600*/  VIADD R0, R71, 0x40 ;  /* 0x0000004047007836 */ /* 0x000fe20000000000 */
[----:B------:R-:W-:Y:S04]  /*7610*/  BSSY.RECONVERGENT B6, `(.L_x_111) ;  /* 0x0000015000067945 */ /* 0x000fe80003800200 */
[----:B------:R-:W-:Y:S04]  /*7620*/  SHF.R.U32.HI R0, RZ, 0x15, R0 ;  /* 0x00000015ff007819 */ /* 0x000fe80000011600 */
[----:B------:R-:W-:Y:S11]  /*7630*/  LOP3.LUT P0, RZ, R0, 0x3, R159, 0x48, !PT ;  /* 0x0000000300ff7812 */ /* 0x000ff6000780489f */
[----:B------:R-:W-:Y:S02]  /*7640*/  @!UPT UIADD3 URZ, UPT, UPT, URZ, URZ, URZ ;  /* 0x000000fffffff290 */ /* 0x000fe4000fffe0ff */
        /* <DEDUP_REMOVED lines=8> */
[----:B------:R-:W5:Y:S01]  /*76d0*/  LDCU.64 UR4, c[0x4][0x18] ;  /* 0x01000300ff0477ac */ /* 0x000f620008000a00 */
[----:B--2---:R-:W-:Y:S01]  /*76e0*/  MOV R5, UR9 ;  /* 0x0000000900057c02 */ /* 0x004fe20008000f00 */
[----:B------:R-:W-:Y:S01]  /*76f0*/  IMAD.U32 R4, RZ, RZ, UR8 ;  /* 0x00000008ff047e24 */ /* 0x000fe2000f8e00ff */
[----:B---3--:R-:W-:Y:S01]  /*7700*/  MOV R7, UR7 ;  /* 0x0000000700077c02 */ /* 0x008fe20008000f00 */
[----:B------:R-:W-:Y:S01]  /*7710*/  IMAD.U32 R6, RZ, RZ, UR6 ;  /* 0x00000006ff067e24 */ /* 0x000fe2000f8e00ff */
[----:B-----5:R-:W-:Y:S01]  /*7720*/  MOV R11, UR5 ;  /* 0x00000005000b7c02 */ /* 0x020fe20008000f00 */
[----:B------:R-:W-:Y:S02]  /*7730*/  IMAD.U32 R10, RZ, RZ, UR4 ;  /* 0x00000004ff0a7e24 */ /* 0x000fe4000f8e00ff */
[----:B------:R-:W-:Y:S07]  /*7740*/  LEPC R20, `(.L_x_112) ;  /* 0x000000001014794e */ /* 0x000fee0000000000 */
[----:B-1--4-:R-:W-:Y:S05]  /*7750*/  CALL.ABS.NOINC R2 ;  /* 0x0000000002007343 */ /* 0x012fea0003c00000 */
.L_x_112:
[----:B------:R-:W-:Y:S05]  /*7760*/  BSYNC.RECONVERGENT B6 ;  /* 0x0000000000067941 */ /* 0x000fea0003800200 */
.L_x_111:
[----:B------:R-:W-:Y:S01]  /*7770*/  F2FP.F16.E4M3.UNPACK_B R4, R141 ;  /* 0x0000008dff04723e */ /* 0x000fe200020006ff */
[----:B------:R-:W-:Y:S05]  /*7780*/  WARPSYNC.ALL ;  /* 0x0000000000007948 */ /* 0x000fea0003800000 */
[----:B------:R-:W-:Y:S01]  /*7790*/  R2UR UR4, R71 ;  /* 0x00000000470472ca */ /* 0x000fe200000e0000 */
[--C-:B------:R-:W-:Y:S01]  /*77a0*/  HADD2.F32 R78, -RZ, R4.reuse.H0_H0 ;  /* 0x20000004ff4e7230 */ /* 0x100fe20000004100 */
[-C--:B------:R-:W-:Y:S01]  /*77b0*/  F2FP.F16.E4M3.UNPACK_B R0, R140.reuse ;  /* 0x0000008cff00723e */ /* 0x080fe200020006ff */
[----:B------:R-:W-:Y:S01]  /*77c0*/  HADD2.F32 R75, -RZ, R4.H1_H1 ;  /* 0x30000004ff4b7230 */ /* 0x000fe20000004100 */
[----:B------:R-:W-:Y:S01]  /*77d0*/  F2FP.F16.E4M3.UNPACK_B R4, R143 ;  /* 0x0000008fff04723e */ /* 0x000fe200020006ff */
[----:B------:R-:W-:Y:S01]  /*77e0*/  BSSY.RECONVERGENT B0, `(.L_x_113) ;  /* 0x0000116000007945 */ /* 0x000fe20003800200 */
[----:B------:R-:W-:Y:S01]  /*77f0*/  F2FP.F16.E4M3.UNPACK_B R3, R140.H1 ;  /* 0x0000008cff03723e */ /* 0x000fe200030006ff */
[--C-:B------:R-:W-:Y:S01]  /*7800*/  HADD2.F32 R2, -RZ, R0.reuse.H0_H0 ;  /* 0x20000000ff027230 */ /* 0x100fe20000004100 */
[----:B-1----:R-:W-:Y:S01]  /*7810*/  F2FP.F16.E4M3.UNPACK_B R127, R154 ;  /* 0x0000009aff7f723e */ /* 0x002fe200020006ff */
[----:B------:R-:W-:Y:S01]  /*7820*/  HADD2.F32 R72, -RZ, R0.H1_H1 ;  /* 0x30000000ff487230 */ /* 0x000fe20000004100 */
[----:B------:R-:W-:Y:S01]  /*7830*/  F2FP.F16.E4M3.UNPACK_B R0, R141.H1 ;  /* 0x0000008dff00723e */ /* 0x000fe200030006ff */
[--C-:B------:R-:W-:Y:S01]  /*7840*/  HADD2.F32 R74, -RZ, R3.reuse.H0_H0 ;  /* 0x20000003ff4a7230 */ /* 0x100fe20000004100 */
[----:B------:R-:W-:Y:S01]  /*7850*/  F2FP.F16.E4M3.UNPACK_B R117, R151.H1 ;  /* 0x00000097ff75723e */ /* 0x000fe200030006ff */
[----:B------:R-:W-:Y:S01]  /*7860*/  HADD2.F32 R76, -RZ, R3.H1_H1 ;  /* 0x30000003ff4c7230 */ /* 0x000fe20000004100 */
[-C--:B------:R-:W-:Y:S01]  /*7870*/  F2FP.F16.E4M3.UNPACK_B R3, R142.reuse ;  /* 0x0000008eff03723e */ /* 0x080fe200020006ff */
[--C-:B------:R-:W-:Y:S01]  /*7880*/  HADD2.F32 R80, -RZ, R0.reuse.H0_H0 ;  /* 0x20000000ff507230 */ /* 0x100fe20000004100 */
[----:B------:R-:W-:Y:S01]  /*7890*/  ISETP.NE.AND P0, PT, R174, RZ, PT ;  /* 0x000000ffae00720c */ /* 0x000fe20003f05270 */
[----:B------:R-:W-:Y:S01]  /*78a0*/  HADD2.F32 R77, -RZ, R0.H1_H1 ;  /* 0x30000000ff4d7230 */ /* 0x000fe20000004100 */
[----:B------:R-:W-:Y:S01]  /*78b0*/  F2FP.F16.E4M3.UNPACK_B R0, R142.H1 ;  /* 0x0000008eff00723e */ /* 0x000fe200030006ff */
[--C-:B------:R-:W-:Y:S01]  /*78c0*/  HADD2.F32 R82, -RZ, R3.reuse.H0_H0 ;  /* 0x20000003ff527230 */ /* 0x100fe20000004100 */
[----:B------:R-:W-:Y:S01]  /*78d0*/  ISETP.NE.AND P6, PT, R189, RZ, PT ;  /* 0x000000ffbd00720c */ /* 0x000fe20003fc5270 */
[----:B------:R-:W-:Y:S01]  /*78e0*/  HADD2.F32 R79, -RZ, R3.H1_H1 ;  /* 0x30000003ff4f7230 */ /* 0x000fe20000004100 */
[----:B------:R-:W-:Y:S01]  /*78f0*/  F2FP.F16.E4M3.UNPACK_B R3, R143.H1 ;  /* 0x0000008fff03723e */ /* 0x000fe200030006ff */
[--C-:B------:R-:W-:Y:S02]  /*7900*/  HADD2.F32 R84, -RZ, R0.reuse.H0_H0 ;  /* 0x20000000ff547230 */ /* 0x100fe40000004100 */
[----:B------:R-:W-:Y:S01]  /*7910*/  HADD2.F32 R81, -RZ, R0.H1_H1 ;  /* 0x30000000ff517230 */ /* 0x000fe20000004100 */
[-C--:B------:R-:W-:Y:S01]  /*7920*/  F2FP.F16.E4M3.UNPACK_B R0, R144.reuse ;  /* 0x00000090ff00723e */ /* 0x080fe200020006ff */
[--C-:B------:R-:W-:Y:S02]  /*7930*/  HADD2.F32 R86, -RZ, R4.reuse.H0_H0 ;  /* 0x20000004ff567230 */ /* 0x100fe40000004100 */
[----:B------:R-:W-:Y:S01]  /*7940*/  HADD2.F32 R83, -RZ, R4.H1_H1 ;  /* 0x30000004ff537230 */ /* 0x000fe20000004100 */
[-C--:B------:R-:W-:Y:S01]  /*7950*/  F2FP.F16.E4M3.UNPACK_B R4, R145.reuse ;  /* 0x00000091ff04723e */ /* 0x080fe200020006ff */
[--C-:B------:R-:W-:Y:S02]  /*7960*/  HADD2.F32 R90, -RZ, R0.reuse.H0_H0 ;  /* 0x20000000ff5a7230 */ /* 0x100fe40000004100 */
[----:B------:R-:W-:Y:S01]  /*7970*/  HADD2.F32 R87, -RZ, R0.H1_H1 ;  /* 0x30000000ff577230 */ /* 0x000fe20000004100 */
[----:B------:R-:W-:Y:S01]  /*7980*/  F2FP.F16.E4M3.UNPACK_B R0, R145.H1 ;  /* 0x00000091ff00723e */ /* 0x000fe200030006ff */
[--C-:B------:R-:W-:Y:S02]  /*7990*/  HADD2.F32 R88, -RZ, R3.reuse.H0_H0 ;  /* 0x20000003ff587230 */ /* 0x100fe40000004100 */
[----:B------:R-:W-:Y:S01]  /*79a0*/  HADD2.F32 R85, -RZ, R3.H1_H1 ;  /* 0x30000003ff557230 */ /* 0x000fe20000004100 */
[----:B------:R-:W-:Y:S01]  /*79b0*/  F2FP.F16.E4M3.UNPACK_B R3, R144.H1 ;  /* 0x00000090ff03723e */ /* 0x000fe200030006ff */
[--C-:B------:R-:W-:Y:S02]  /*79c0*/  HADD2.F32 R96, -RZ, R0.reuse.H0_H0 ;  /* 0x20000000ff607230 */ /* 0x100fe40000004100 */
[----:B------:R-:W-:Y:S01]  /*79d0*/  HADD2.F32 R93, -RZ, R0.H1_H1 ;  /* 0x30000000ff5d7230 */ /* 0x000fe20000004100 */
[-C--:B------:R-:W-:Y:S01]  /*79e0*/  F2FP.F16.E4M3.UNPACK_B R0, R146.reuse.H1 ;  /* 0x00000092ff00723e */ /* 0x080fe200030006ff */
[--C-:B------:R-:W-:Y:S02]  /*79f0*/  HADD2.F32 R94, -RZ, R4.reuse.H0_H0 ;  /* 0x20000004ff5e7230 */ /* 0x100fe40000004100 */
[----:B------:R-:W-:Y:S01]  /*7a00*/  HADD2.F32 R91, -RZ, R4.H1_H1 ;  /* 0x30000004ff5b7230 */ /* 0x000fe20000004100 */
[----:B------:R-:W-:Y:S01]  /*7a10*/  F2FP.F16.E4M3.UNPACK_B R4, R147 ;  /* 0x00000093ff04723e */ /* 0x000fe200020006ff */
[--C-:B------:R-:W-:Y:S02]  /*7a20*/  HADD2.F32 R92, -RZ, R3.reuse.H0_H0 ;  /* 0x20000003ff5c7230 */ /* 0x100fe40000004100 */
[----:B------:R-:W-:Y:S01]  /*7a30*/  HADD2.F32 R89, -RZ, R3.H1_H1 ;  /* 0x30000003ff597230 */ /* 0x000fe20000004100 */
[----:B------:R-:W-:Y:S01]  /*7a40*/  F2FP.F16.E4M3.UNPACK_B R3, R146 ;  /* 0x00000092ff03723e */ /* 0x000fe200020006ff */
[--C-:B------:R-:W-:Y:S02]  /*7a50*/  HADD2.F32 R100, -RZ, R0.reuse.H0_H0 ;  /* 0x20000000ff647230 */ /* 0x100fe40000004100 */
[----:B------:R-:W-:Y:S01]  /*7a60*/  HADD2.F32 R97, -RZ, R0.H1_H1 ;  /* 0x30000000ff617230 */ /* 0x000fe20000004100 */
[-C--:B------:R-:W-:Y:S01]  /*7a70*/  F2FP.F16.E4M3.UNPACK_B R0, R148.reuse ;  /* 0x00000094ff00723e */ /* 0x080fe200020006ff */
[--C-:B------:R-:W-:Y:S02]  /*7a80*/  HADD2.F32 R102, -RZ, R4.reuse.H0_H0 ;  /* 0x20000004ff667230 */ /* 0x100fe40000004100 */
[----:B------:R-:W-:Y:S01]  /*7a90*/  HADD2.F32 R99, -RZ, R4.H1_H1 ;  /* 0x30000004ff637230 */ /* 0x000fe20000004100 */
[----:B------:R-:W-:Y:S01]  /*7aa0*/  F2FP.F16.E4M3.UNPACK_B R4, R149 ;  /* 0x00000095ff04723e */ /* 0x000fe200020006ff */
[--C-:B------:R-:W-:Y:S02]  /*7ab0*/  HADD2.F32 R98, -RZ, R3.reuse.H0_H0 ;  /* 0x20000003ff627230 */ /* 0x100fe40000004100 */
[----:B------:R-:W-:Y:S01]  /*7ac0*/  HADD2.F32 R95, -RZ, R3.H1_H1 ;  /* 0x30000003ff5f7230 */ /* 0x000fe20000004100 */
[----:B------:R-:W-:Y:S01]  /*7ad0*/  F2FP.F16.E4M3.UNPACK_B R3, R147.H1 ;  /* 0x00000093ff03723e */ /* 0x000fe200030006ff */
[--C-:B------:R-:W-:Y:S02]  /*7ae0*/  HADD2.F32 R106, -RZ, R0.reuse.H0_H0 ;  /* 0x20000000ff6a7230 */ /* 0x100fe40000004100 */
[----:B------:R-:W-:Y:S01]  /*7af0*/  HADD2.F32 R103, -RZ, R0.H1_H1 ;  /* 0x30000000ff677230 */ /* 0x000fe20000004100 */
[----:B------:R-:W-:Y:S01]  /*7b00*/  F2FP.F16.E4M3.UNPACK_B R0, R148.H1 ;  /* 0x00000094ff00723e */ /* 0x000fe200030006ff */
[--C-:B------:R-:W-:Y:S02]  /*7b10*/  HADD2.F32 R110, -RZ, R4.reuse.H0_H0 ;  /* 0x20000004ff6e7230 */ /* 0x100fe40000004100 */
[----:B------:R-:W-:Y:S02]  /*7b20*/  HADD2.F32 R107, -RZ, R4.H1_H1 ;  /* 0x30000004ff6b7230 */ /* 0x000fe40000004100 */
[--C-:B------:R-:W-:Y:S01]  /*7b30*/  HADD2.F32 R104, -RZ, R3.reuse.H0_H0 ;  /* 0x20000003ff687230 */ /* 0x100fe20000004100 */
[----:B------:R-:W1:Y:S01]  /*7b40*/  LDTM.x64 R4, tmem[UR4+0x40] ;  /* 0x00004004000479ee */ /* 0x000e620008340000 */
[----:B------:R-:W-:Y:S01]  /*7b50*/  HADD2.F32 R101, -RZ, R3.H1_H1 ;  /* 0x30000003ff657230 */ /* 0x000fe20000004100 */
[----:B------:R-:W-:Y:S01]  /*7b60*/  F2FP.F16.E4M3.UNPACK_B R3, R149.H1 ;  /* 0x00000095ff03723e */ /* 0x000fe200030006ff */
        /* <DEDUP_REMOVED lines=14> */
[----:B------:R-:W-:Y:S01]  /*7c50*/  F2FP.F16.E4M3.UNPACK_B R0, R152.H1 ;  /* 0x00000098ff00723e */ /* 0x000fe200030006ff */
[--C-:B------:R-:W-:Y:S02]  /*7c60*/  HADD2.F32 R122, -RZ, R3.reuse.H0_H0 ;  /* 0x20000003ff7a7230 */ /* 0x100fe40000004100 */
[C---:B-1----:R-:W-:Y:S01]  /*7c70*/  FMUL R7, R70.reuse, R7 ;  /* 0x0000000746077220 */ /* 0x042fe20000400000 */
        /* <DEDUP_REMOVED lines=10> */
[C---:B------:R-:W-:Y:S01]  /*7d20*/  FMUL R0, R70.reuse, R4 ;  /* 0x0000000446007220 */ /* 0x040fe20000400000 */
[--C-:B------:R-:W-:Y:S01]  /*7d30*/  HADD2.F32 R130, -RZ, R127.reuse.H0_H0 ;  /* 0x2000007fff827230 */ /* 0x100fe20000004100 */
[----:B------:R-:W-:Y:S01]  /*7d40*/  F2FP.F16.E4M3.UNPACK_B R4, R155 ;  /* 0x0000009bff04723e */ /* 0x000fe200020006ff */
[----:B------:R-:W-:Y:S02]  /*7d50*/  HADD2.F32 R127, -RZ, R127.H1_H1 ;  /* 0x3000007fff7f7230 */ /* 0x000fe40000004100 */
[C---:B------:R-:W-:Y:S01]  /*7d60*/  FFMA R0, R73.reuse, R2, R0 ;  /* 0x0000000249007223 */ /* 0x040fe20000000000 */
[C---:B------:R-:W-:Y:S01]  /*7d70*/  FMUL R2, R70.reuse, R5 ;  /* 0x0000000546027220 */ /* 0x040fe20000400000 */
[--C-:B------:R-:W-:Y:S01]  /*7d80*/  HADD2.F32 R132, -RZ, R3.reuse.H0_H0 ;  /* 0x20000003ff847230 */ /* 0x100fe20000004100 */
[----:B------:R-:W-:Y:S01]  /*7d90*/  F2FP.F16.E4M3.UNPACK_B R5, R155.H1 ;  /* 0x0000009bff05723e */ /* 0x000fe200030006ff */
[----:B------:R-:W-:Y:S02]  /*7da0*/  HADD2.F32 R129, -RZ, R3.H1_H1 ;  /* 0x30000003ff817230 */ /* 0x000fe40000004100 */
[C---:B------:R-:W-:Y:S01]  /*7db0*/  FFMA R2, R73.reuse, R72, R2 ;  /* 0x0000004849027223 */ /* 0x040fe20000000002 */
[--C-:B------:R-:W-:Y:S02]  /*7dc0*/  HADD2.F32 R72, -RZ, R4.reuse.H0_H0 ;  /* 0x20000004ff487230 */ /* 0x100fe40000004100 */
[C---:B------:R-:W-:Y:S01]  /*7dd0*/  FMUL R3, R70.reuse, R6 ;  /* 0x0000000646037220 */ /* 0x040fe20000400000 */
[----:B------:R-:W-:Y:S02]  /*7de0*/  HADD2.F32 R131, -RZ, R4.H1_H1 ;  /* 0x30000004ff837230 */ /* 0x000fe40000004100 */
[C---:B------:R-:W-:Y:S01]  /*7df0*/  FMUL R4, R70.reuse, R9 ;  /* 0x0000000946047220 */ /* 0x040fe20000400000 */
[--C-:B------:R-:W-:Y:S02]  /*7e00*/  HADD2.F32 R133, -RZ, R5.reuse.H1_H1 ;  /* 0x30000005ff857230 */ /* 0x100fe40000004100 */
[C---:B------:R-:W-:Y:S01]  /*7e10*/  FFMA R3, R73.reuse, R74, R3 ;  /* 0x0000004a49037223 */ /* 0x040fe20000000003 */
[----:B------:R-:W-:Y:S01]  /*7e20*/  FFMA R7, R73, R76, R7 ;  /* 0x0000004c49077223 */ /* 0x000fe20000000007 */
[----:B------:R-:W-:Y:S02]  /*7e30*/  HADD2.F32 R74, -RZ, R5.H0_H0 ;  /* 0x20000005ff4a7230 */ /* 0x000fe40000004100 */
[C---:B------:R-:W-:Y:S01]  /*7e40*/  FMUL R5, R70.reuse, R10 ;  /* 0x0000000a46057220 */ /* 0x040fe20000400000 */
[C---:B------:R-:W-:Y:S01]  /*7e50*/  FMUL R6, R70.reuse, R11 ;  /* 0x0000000b46067220 */ /* 0x040fe20000400000 */
[C---:B------:R-:W-:Y:S01]  /*7e60*/  FMUL R11, R70.reuse, R16 ;  /* 0x00000010460b7220 */ /* 0x040fe20000400000 */
[----:B------:R-:W-:Y:S01]  /*7e70*/  F2FP.SATFINITE.E4M3.F32.PACK_AB_MERGE_C R135, R7, R3, RZ ;  /* 0x000000030787723e */ /* 0x000fe200048070ff */
[C---:B------:R-:W-:Y:S01]  /*7e80*/  FMUL R3, R70.reuse, R8 ;  /* 0x0000000846037220 */ /* 0x040fe20000400000 */
[C---:B------:R-:W-:Y:S01]  /*7e90*/  FMUL R7, R70.reuse, R12 ;  /* 0x0000000c46077220 */ /* 0x040fe20000400000 */
[C---:B------:R-:W-:Y:S01]  /*7ea0*/  FMUL R8, R70.reuse, R13 ;  /* 0x0000000d46087220 */ /* 0x040fe20000400000 */
[C---:B------:R-:W-:Y:S01]  /*7eb0*/  FMUL R12, R70.reuse, R17 ;  /* 0x00000011460c7220 */ /* 0x040fe20000400000 */
[C---:B------:R-:W-:Y:S01]  /*7ec0*/  FFMA R3, R73.reuse, R78, R3 ;  /* 0x0000004e49037223 */ /* 0x040fe20000000003 */
[C---:B------:R-:W-:Y:S01]  /*7ed0*/  FFMA R4, R73.reuse, R75, R4 ;  /* 0x0000004b49047223 */ /* 0x040fe20000000004 */
[C---:B------:R-:W-:Y:S01]  /*7ee0*/  FFMA R5, R73.reuse, R80, R5 ;  /* 0x0000005049057223 */ /* 0x040fe20000000005 */
[C---:B------:R-:W-:Y:S01]  /*7ef0*/  FFMA R6, R73.reuse, R77, R6 ;  /* 0x0000004d49067223 */ /* 0x040fe20000000006 */
[C---:B------:R-:W-:Y:S01]  /*7f00*/  FFMA R7, R73.reuse, R82, R7 ;  /* 0x0000005249077223 */ /* 0x040fe20000000007 */
[C---:B------:R-:W-:Y:S01]  /*7f10*/  FFMA R8, R73.reuse, R79, R8 ;  /* 0x0000004f49087223 */ /* 0x040fe20000000008 */
[C---:B------:R-:W-:Y:S01]  /*7f20*/  FMUL R16, R70.reuse, R21 ;  /* 0x0000001546107220 */ /* 0x040fe20000400000 */
[----:B------:R-:W-:Y:S01]  /*7f30*/  FMUL R9, R70, R14 ;  /* 0x0000000e46097220 */ /* 0x000fe20000400000 */
[----:B------:R-:W-:Y:S01]  /*7f40*/  F2FP.SATFINITE.E4M3.F32.PACK_AB_MERGE_C R5, R6, R5, RZ ;  /* 0x000000050605723e */ /* 0x000fe200048070ff */
[C---:B------:R-:W-:Y:S01]  /*7f50*/  FMUL R10, R70.reuse, R15 ;  /* 0x0000000f460a7220 */ /* 0x040fe20000400000 */
[C---:B------:R-:W-:Y:S01]  /*7f60*/  FMUL R15, R70.reuse, R20 ;  /* 0x00000014460f7220 */ /* 0x040fe20000400000 */
[C---:B------:R-:W-:Y:S01]  /*7f70*/  FFMA R9, R73.reuse, R84, R9 ;  /* 0x0000005449097223 */ /* 0x040fe20000000009 */
[C---:B------:R-:W-:Y:S01]  /*7f80*/  FMUL R20, R70.reuse, R25 ;  /* 0x0000001946147220 */ /* 0x040fe20000400000 */
[C---:B------:R-:W-:Y:S01]  /*7f90*/  FFMA R10, R73.reuse, R81, R10 ;  /* 0x00000051490a7223 */ /* 0x040fe2000000000a */
[C---:B------:R-:W-:Y:S01]  /*7fa0*/  FFMA R11, R73.reuse, R86, R11 ;  /* 0x00000056490b7223 */ /* 0x040fe2000000000b */
[C---:B------:R-:W-:Y:S01]  /*7fb0*/  FFMA R12, R73.reuse, R83, R12 ;  /* 0x00000053490c7223 */ /* 0x040fe2000000000c */
[C---:B------:R-:W-:Y:S01]  /*7fc0*/  FMUL R13, R70.reuse, R18 ;  /* 0x00000012460d7220 */ /* 0x040fe20000400000 */
[----:B------:R-:W-:Y:S01]  /*7fd0*/  FMUL R14, R70, R19 ;  /* 0x00000013460e7220 */ /* 0x000fe20000400000 */
[----:B------:R-:W-:Y:S01]  /*7fe0*/  F2FP.SATFINITE.E4M3.F32.PACK_AB_MERGE_C R9, R10, R9, RZ ;  /* 0x000000090a09723e */ /* 0x000fe200048070ff */
[C---:B------:R-:W-:Y:S01]  /*7ff0*/  FMUL R19, R70.reuse, R24 ;  /* 0x0000001846137220 */ /* 0x040fe20000400000 */
        /* <DEDUP_REMOVED lines=17> */
[----:B------:R-:W-:Y:S01]  /*8110*/  FMUL R27, R70, R32 ;  /* 0x00000020461b7220 */ /* 0x000fe20000400000 */
[C---:B------:R-:W-:Y:S01]  /*8120*/  FFMA R21, R73.reuse, R96, R21 ;  /* 0x0000006049157223 */ /* 0x040fe20000000015 */
[C---:B------:R-:W-:Y:S01]  /*8130*/  FFMA R22, R73.reuse, R93, R22 ;  /* 0x0000005d49167223 */ /* 0x040fe20000000016 */
[----:B------:R-:W-:Y:S01]  /*8140*/  F2FP.SATFINITE.E4M3.F32.PACK_AB_MERGE_C R16, R16, R15, R17 ;  /* 0x0000000f1010723e */ /* 0x000fe20004807011 */
[C---:B------:R-:W-:Y:S01]  /*8150*/  FFMA R23, R73.reuse, R98, R23 ;  /* 0x0000006249177223 */ /* 0x040fe20000000017 */
[C---:B------:R-:W-:Y:S01]  /*8160*/  FFMA R24, R73.reuse, R95, R24 ;  /* 0x0000005f49187223 */ /* 0x040fe20000000018 */
[----:B------:R-:W-:Y:S01]  /*8170*/  FMUL R32, R70, R37 ;  /* 0x0000002546207220 */ /* 0x000fe20000400000 */
[----:B------:R-:W-:Y:S01]  /*8180*/  F2FP.SATFINITE.E4M3.F32.PACK_AB_MERGE_C R21, R22, R21, RZ ;  /* 0x000000151615723e */ /* 0x000fe200048070ff */
[C---:B------:R-:W-:Y:S01]  /*8190*/  FMUL R25, R70.reuse, R30 ;  /* 0x0000001e46197220 */ /* 0x040fe20000400000 */
[C---:B------:R-:W-:Y:S01]  /*81a0*/  FMUL R26, R70.reuse, R31 ;  /* 0x0000001f461a7220 */ /* 0x040fe20000400000 */
[----:B------:R-:W-:Y:S01]  /*81b0*/  FMUL R31, R70, R36 ;  /* 0x00000024461f7220 */ /* 0x000fe20000400000 */
[----:B------:R-:W-:Y:S01]  /*81c0*/  F2FP.SATFINITE.E4M3.F32.PACK_AB_MERGE_C R17, R20, R19, R21 ;  /* 0x000000131411723e */ /* 0x000fe20004807015 */
        /* <DEDUP_REMOVED lines=8> */
[----:B------:R-:W-:Y:S01]  /*8250*/  FMUL R35, R70, R40 ;  /* 0x0000002846237220 */ /* 0x000fe20000400000 */
[C---:B------:R-:W-:Y:S01]  /*8260*/  FFMA R29, R73.reuse, R104, R29 ;  /* 0x00000068491d7223 */ /* 0x040fe2000000001d */
[----:B------:R-:W-:Y:S01]  /*8270*/  F2FP.SATFINITE.E4M3.F32.PACK_AB_MERGE_C R18, R24, R23, R18 ;  /* 0x000000171812723e */ /* 0x000fe20004807012 */
        /* <DEDUP_REMOVED lines=22> */
[C---:B------:R-:W-:Y:S01]  /*83e0*/  FMUL R41, R70.reuse, R46 ;  /* 0x0000002e46297220 */ /* 0x040fe20000400000 */
[C---:B------:R-:W-:Y:S01]  /*83f0*/  FMUL R42, R70.reuse, R47 ;  /* 0x0000002f462a7220 */ /* 0x040fe20000400000 */
        /* <DEDUP_REMOVED lines=8> */
[C---:B------:R-:W-:Y:S01]  /*8480*/  FMUL R47, R70.reuse, R52 ;  /* 0x00000034462f7220 */ /* 0x040fe20000400000 */
        /* <DEDUP_REMOVED lines=10> */
[C---:B------:R-:W-:Y:S01]  /*8530*/  FFMA R45, R73.reuse, R120, R45 ;  /* 0x00000078492d7223 */ /* 0x040fe2000000002d */
[C---:B------:R-:W-:Y:S01]  /*8540*/  FMUL R59, R70.reuse, R64 ;  /* 0x00000040463b7220 */ /* 0x040fe20000400000 */
[C---:B------:R-:W-:Y:S01]  /*8550*/  FMUL R60, R70.reuse, R65 ;  /* 0x00000041463c7220 */ /* 0x040fe20000400000 */
[C---:B------:R-:W-:Y:S01]  /*8560*/  FMUL R61, R70.reuse, R66 ;  /* 0x00000042463d7220 */ /* 0x040fe20000400000 */
[----:B------:R-:W-:Y:S01]  /*8570*/  FMUL R62, R70, R67 ;  /* 0x00000043463e7220 */ /* 0x000fe20000400000 */
[C---:B------:R-:W-:Y:S01]  /*8580*/  FFMA R46, R73.reuse, R117, R46 ;  /* 0x00000075492e7223 */ /* 0x040fe2000000002e */
[----:B------:R-:W-:Y:S01]  /*8590*/  F2FP.SATFINITE.E4M3.F32.PACK_AB_MERGE_C R64, R2, R0, R135 ;  /* 0x000000000240723e */ /* 0x000fe20004807087 */
[C---:B------:R-:W-:Y:S01]  /*85a0*/  FFMA R47, R73.reuse, R122, R47 ;  /* 0x0000007a492f7223 */ /* 0x040fe2000000002f */
[----:B------:R-:W-:Y:S01]  /*85b0*/  F2FP.SATFINITE.E4M3.F32.PACK_AB_MERGE_C R65, R4, R3, R5 ;  /* 0x000000030441723e */ /* 0x000fe20004807005 */
[C---:B------:R-:W-:Y:S01]  /*85c0*/  FFMA R48, R73.reuse, R119, R48 ;  /* 0x0000007749307223 */ /* 0x040fe20000000030 */
[----:B------:R-:W-:Y:S01]  /*85d0*/  F2FP.SATFINITE.E4M3.F32.PACK_AB_MERGE_C R66, R8, R7, R9 ;  /* 0x000000070842723e */ /* 0x000fe20004807009 */
[C---:B------:R-:W-:Y:S01]  /*85e0*/  FFMA R49, R73.reuse, R124, R49 ;  /* 0x0000007c49317223 */ /* 0x040fe20000000031 */
[----:B------:R-:W-:Y:S01]  /*85f0*/  F2FP.SATFINITE.E4M3.F32.PACK_AB_MERGE_C R67, R12, R11, R13 ;  /* 0x0000000b0c43723e */ /* 0x000fe2000480700d */
[----:B------:R-:W-:Y:S01]  /*8600*/  FMUL R53, R70, R58 ;  /* 0x0000003a46357220 */ /* 0x000fe20000400000 */
[C---:B------:R-:W-:Y:S01]  /*8610*/  FFMA R50, R73.reuse, R121, R50 ;  /* 0x0000007949327223 */ /* 0x040fe20000000032 */
[C---:B------:R-:W-:Y:S01]  /*8620*/  FFMA R51, R73.reuse, R126, R51 ;  /* 0x0000007e49337223 */ /* 0x040fe20000000033 */
[C---:B------:R-:W-:Y:S01]  /*8630*/  FFMA R52, R73.reuse, R123, R52 ;  /* 0x0000007b49347223 */ /* 0x040fe20000000034 */
[----:B------:R1:W-:Y:S01]  /*8640*/  STS.128 [R137+UR44+0xa200], R64 ;  /* 0x00a2004089007988 */ /* 0x0003e20008000c2c */
[C---:B------:R-:W-:Y:S01]  /*8650*/  FFMA R53, R73.reuse, R128, R53 ;  /* 0x0000008049357223 */ /* 0x040fe20000000035 */
[----:B------:R-:W-:Y:S01]  /*8660*/  F2FP.SATFINITE.E4M3.F32.PACK_AB_MERGE_C R37, R38, R37, RZ ;  /* 0x000000252625723e */ /* 0x000fe200048070ff */
[C---:B------:R-:W-:Y:S01]  /*8670*/  FFMA R54, R73.reuse, R125, R54 ;  /* 0x0000007d49367223 */ /* 0x040fe20000000036 */
[----:B------:R-:W-:Y:S01]  /*8680*/  FMUL R58, R70, R63 ;  /* 0x0000003f463a7220 */ /* 0x000fe20000400000 */
[C---:B------:R-:W-:Y:S01]  /*8690*/  FFMA R55, R73.reuse, R130, R55 ;  /* 0x0000008249377223 */ /* 0x040fe20000000037 */
[C---:B------:R-:W-:Y:S01]  /*86a0*/  FFMA R56, R73.reuse, R127, R56 ;  /* 0x0000007f49387223 */ /* 0x040fe20000000038 */
[C---:B------:R-:W-:Y:S01]  /*86b0*/  FFMA R57, R73.reuse, R132, R57 ;  /* 0x0000008449397223 */ /* 0x040fe20000000039 */
[----:B------:R1:W-:Y:S01]  /*86c0*/  STS.128 [R176+0xa010], R16 ;  /* 0x00a01010b0007388 */ /* 0x0003e20000000c00 */
[----:B------:R-:W-:Y:S01]  /*86d0*/  F2FP.SATFINITE.E4M3.F32.PACK_AB_MERGE_C R33, R36, R35, R37 ;  /* 0x000000232421723e */ /* 0x000fe20004807025 */
[C---:B------:R-:W-:Y:S01]  /*86e0*/  FFMA R58, R73.reuse, R129, R58 ;  /* 0x00000081493a7223 */ /* 0x040fe2000000003a */
[----:B------:R-:W-:Y:S01]  /*86f0*/  F2FP.SATFINITE.E4M3.F32.PACK_AB_MERGE_C R34, R42, R41, RZ ;  /* 0x000000292a22723e */ /* 0x000fe200048070ff */
[C---:B------:R-:W-:Y:S01]  /*8700*/  FFMA R59, R73.reuse, R72, R59 ;  /* 0x00000048493b7223 */ /* 0x040fe2000000003b */
[----:B------:R-:W-:Y:S01]  /*8710*/  F2FP.SATFINITE.E4M3.F32.PACK_AB_MERGE_C R35, R46, R45, RZ ;  /* 0x0000002d2e23723e */ /* 0x000fe200048070ff */
        /* <DEDUP_REMOVED lines=25> */
[----:B------:R-:W-:Y:S02]  /*88b0*/  UIADD3 UR4, UP0, UPT, UR62, 0x680, URZ ;  /* 0x000006803e047890 */ /* 0x000fe4000ff1e0ff */
[----:B------:R-:W-:Y:S02]  /*88c0*/  UIADD3 UR9, UPT, UPT, UR49, 0x40, URZ ;  /* 0x0000004031097890 */ /* 0x000fe4000fffe0ff */
[----:B------:R-:W-:Y:S02]  /*88d0*/  UIADD3 UR8, UPT, UPT, UR44, 0xa200, URZ ;  /* 0x0000a2002c087890 */ /* 0x000fe4000fffe0ff */
[----:B------:R-:W-:Y:S01]  /*88e0*/  UIADD3.X UR5, UPT, UPT, URZ, UR63, URZ, UP0, !UPT ;  /* 0x0000003fff057290 */ /* 0x000fe200087fe4ff */
[----:B------:R-:W-:Y:S01]  /*88f0*/  UMOV UR10, UR50 ;  /* 0x00000032000a7c82 */ /* 0x000fe20008000000 */
[----:B------:R-:W-:Y:S07]  /*8900*/  UMOV UR11, UR36 ;  /* 0x00000024000b7c82 */ /* 0x000fee0008000000 */
[----:B------:R2:W-:Y:S01]  /*8910*/  UTMASTG.3D [UR8], [UR4] ;  /* 0x00000008040073b5 */ /* 0x0005e20008010000 */
[----:B------:R0:W-:Y:S01]  /*8920*/  UTMACMDFLUSH ;  /* 0x00000000000079b7 */ /* 0x0001e20000000000 */
[----:B--2---:R-:W-:Y:S04]  /*8930*/  DEPBAR.LE SB0, 0x1 ;  /* 0x000080400000791a */ /* 0x004fe80000000000 */
.L_x_114:
[----:B------:R-:W-:Y:S05]  /*8940*/  BSYNC.RECONVERGENT B0 ;  /* 0x0000000000007941 */ /* 0x000fea0003800200 */
.L_x_113:
        /* <DEDUP_REMOVED lines=17> */
.L_x_118:
[----:B------:R-:W-:Y:S05]  /*8a60*/  BSYNC B0 ;  /* 0x0000000000007941 */ /* 0x000fea0003800000 */
.L_x_117:
        /* <DEDUP_REMOVED lines=15> */
[----:B------:R-:W-:Y:S02]  /*8b60*/  SEL R0, RZ, 0x1, P0 ;  /* 0x00000001ff007807 */ /* 0x000fe40000000000 */
[----:B------:R-:W-:Y:S02]  /*8b70*/  SEL R166, R166, RZ, P0 ;  /* 0x000000ffa6a67207 */ /* 0x000fe40000000000 */
[----:B------:R-:W-:Y:S01]  /*8b80*/  LOP3.LUT R165, R165, R0, RZ, 0x3c, !PT ;  /* 0x00000000a5a57212 */ /* 0x000fe200078e3cff */
[----:B-----5:R2:W-:Y:S06]  /*8b90*/  SYNCS.ARRIVE.TRANS64.RED.A1T0 RZ, [R2+URZ], RZ ;  /* 0x000000ff02ff79a7 */ /* 0x0205ec00081004ff */
.L_x_116:
[----:B------:R-:W-:Y:S05]  /*8ba0*/  BSYNC B1 ;  /* 0x0000000000017941 */ /* 0x000fea0003800000 */
.L_x_115:
[----:B------:R-:W-:Y:S01]  /*8bb0*/  VIADD R0, R71, 0x80 ;  /* 0x0000008047007836 */ /* 0x000fe20000000000 */
[----:B------:R-:W-:Y:S04]  /*8bc0*/  BSSY.RECONVERGENT B6, `(.L_x_120) ;  /* 0x0000015000067945 */ /* 0x000fe80003800200 */
[----:B------:R-:W-:Y:S04]  /*8bd0*/  SHF.R.U32.HI R0, RZ, 0x15, R0 ;  /* 0x00000015ff007819 */ /* 0x000fe80000011600 */
[----:B------:R-:W-:Y:S11]  /*8be0*/  LOP3.LUT P0, RZ, R0, 0x3, R159, 0x48, !PT ;  /* 0x0000000300ff7812 */ /* 0x000ff6000780489f */
[----:B------:R-:W-:Y:S02]  /*8bf0*/  @!UPT UIADD3 URZ, UPT, UPT, URZ, URZ, URZ ;  /* 0x000000fffffff290 */ /* 0x000fe4000fffe0ff */
[----:B------:R-:W-:Y:S05]  /*8c00*/  @!P0 BRA `(.L_x_121) ;  /* 0x0000000000408947 */ /* 0x000fea0003800000 */
[----:B------:R-:W5:Y:S01]  /*8c10*/  LDCU.64 UR8, c[0x4][0x78] ;  /* 0x01000f00ff0877ac */ /* 0x000f620008000a00 */
[----:B--2---:R-:W-:Y:S01]  /*8c20*/  MOV R3, 0x0 ;  /* 0x0000000000037802 */ /* 0x004fe20000000f00 */
[----:B------:R-:W-:Y:S02]  /*8c30*/  HFMA2 R12, -RZ, RZ, 0, 5.9604644775390625e-08 ;  /* 0x00000001ff0c7431 */ /* 0x000fe400000001ff */
[----:B------:R-:W-:Y:S02]  /*8c40*/  IMAD.MOV.U32 R8, RZ, RZ, 0x192 ;  /* 0x00000192ff087424 */ /* 0x000fe400078e00ff */
[----:B------:R-:W-:Y:S01]  /*8c50*/  IMAD.MOV.U32 R13, RZ, RZ, RZ ;  /* 0x000000ffff0d7224 */ /* 0x000fe200078e00ff */
[----:B------:R-:W2:Y:S01]  /*8c60*/  LDCU.64 UR6, c[0x4][0x80] ;  /* 0x01001000ff0677ac */ /* 0x000ea20008000a00 */
[----:B------:R-:W1:Y:S01]  /*8c70*/  LDC.64 R2, c[0x4][R3] ;  /* 0x0100000003027b82 */ /* 0x000e620000000a00 */
[----:B------:R-:W3:Y:S01]  /*8c80*/  LDCU.64 UR4, c[0x4][0x18] ;  /* 0x01000300ff0477ac */ /* 0x000ee20008000a00 */
[----:B-----5:R-:W-:Y:S01]  /*8c90*/  MOV R5, UR9 ;  /* 0x0000000900057c02 */ /* 0x020fe20008000f00 */
[----:B------:R-:W-:Y:S01]  /*8ca0*/  IMAD.U32 R4, RZ, RZ, UR8 ;  /* 0x00000008ff047e24 */ /* 0x000fe2000f8e00ff */
[----:B--2---:R-:W-:Y:S01]  /*8cb0*/  MOV R7, UR7 ;  /* 0x0000000700077c02 */ /* 0x004fe20008000f00 */
[----:B------:R-:W-:Y:S01]  /*8cc0*/  IMAD.U32 R6, RZ, RZ, UR6 ;  /* 0x00000006ff067e24 */ /* 0x000fe2000f8e00ff */
[----:B---3--:R-:W-:Y:S01]  /*8cd0*/  MOV R11, UR5 ;  /* 0x00000005000b7c02 */ /* 0x008fe20008000f00 */
[----:B------:R-:W-:Y:S02]  /*8ce0*/  IMAD.U32 R10, RZ, RZ, UR4 ;  /* 0x00000004ff0a7e24 */ /* 0x000fe4000f8e00ff */
[----:B------:R-:W-:Y:S07]  /*8cf0*/  LEPC R20, `(.L_x_121) ;  /* 0x000000001014794e */ /* 0x000fee0000000000 */
[----:B-1--4-:R-:W-:Y:S05]  /*8d00*/  CALL.ABS.NOINC R2 ;  /* 0x0000000002007343 */ /* 0x012fea0003c00000 */
.L_x_121:
[----:B------:R-:W-:Y:S05]  /*8d10*/  BSYNC.RECONVERGENT B6 ;  /* 0x0000000000067941 */ /* 0x000fea0003800200 */
.L_x_120:
[----:B--23--:R-:W-:Y:S01]  /*8d20*/  F2FP.F16.E4M3.UNPACK_B R4, R141 ;  /* 0x0000008dff04723e */ /* 0x00cfe200020006ff */
        /* <DEDUP_REMOVED lines=13> */
[----:B----4-:R-:W-:Y:S01]  /*8e00*/  F2FP.F16.E4M3.UNPACK_B R117, R151.H1 ;  /* 0x00000097ff75723e */ /* 0x010fe200030006ff */
        /* <DEDUP_REMOVED lines=261> */
[----:B------:R-:W-:Y:S02]  /*9e60*/  UIADD3 UR4, UPT, UPT, UR44, 0x8200, URZ ;  /* 0x000082002c047890 */ /* 0x000fe4000fffe0ff */
[----:B------:R-:W-:Y:S01]  /*9e70*/  UIADD3 UR9, UPT, UPT, UR49, 0x80, URZ ;  /* 0x0000008031097890 */ /* 0x000fe2000fffe0ff */
[----:B------:R-:W-:Y:S01]  /*9e80*/  UMOV UR10, UR50 ;  /* 0x00000032000a7c82 */ /* 0x000fe20008000000 */
[----:B------:R-:W-:Y:S02]  /*9e90*/  UMOV UR11, UR36 ;  /* 0x00000024000b7c82 */ /* 0x000fe40008000000 */
        /* <DEDUP_REMOVED lines=8> */
.L_x_123:
[----:B------:R-:W-:Y:S05]  /*9f20*/  BSYNC.RECONVERGENT B0 ;  /* 0x0000000000007941 */ /* 0x000fea0003800200 */
.L_x_122:
        /* <DEDUP_REMOVED lines=17> */
.L_x_127:
[----:B------:R-:W-:Y:S05]  /*a040*/  BSYNC B0 ;  /* 0x0000000000007941 */ /* 0x000fea0003800000 */
.L_x_126:
        /* <DEDUP_REMOVED lines=19> */
.L_x_125:
[----:B------:R-:W-:Y:S05]  /*a180*/  BSYNC B1 ;  /* 0x0000000000017941 */ /* 0x000fea0003800000 */
.L_x_124:
[----:B------:R-:W-:Y:S05]  /*a190*/  VIADD R0, R71, 0xc0 ;  /* 0x000000c047007836 */ /* 0x000fea0000000000 */
        /* <DEDUP_REMOVED lines=20> */
.L_x_129:
[----:B------:R-:W-:Y:S01]  /*a2e0*/  ISETP.NE.AND P0, PT, R174, RZ, PT ;  /* 0x000000ffae00720c */ /* 0x000fe20003f05270 */
[----:B------:R-:W-:Y:S05]  /*a2f0*/  WARPSYNC.ALL ;  /* 0x0000000000007948 */ /* 0x000fea0003800000 */
[----:B------:R-:W-:Y:S01]  /*a300*/  R2UR UR4, R71 ;  /* 0x00000000470472ca */ /* 0x000fe200000e0000 */
[----:B------:R-:W5:Y:S01]  /*a310*/  S2UR UR6, SR_CgaCtaId ;  /* 0x00000000000679c3 */ /* 0x000f620000008800 */
[----:B---3--:R-:W-:Y:S01]  /*a320*/  F2FP.F16.E4M3.UNPACK_B R11, R141 ;  /* 0x0000008dff0b723e */ /* 0x008fe200020006ff */
[----:B------:R-:W-:Y:S01]  /*a330*/  BSSY.RECONVERGENT B0, `(.L_x_130) ;  /* 0x000011c000007945 */ /* 0x000fe20003800200 */
[----:B------:R-:W-:Y:S02]  /*a340*/  F2FP.F16.E4M3.UNPACK_B R10, R142 ;  /* 0x0000008eff0a723e */ /* 0x000fe400020006ff */
[----:B------:R-:W-:Y:S01]  /*a350*/  F2FP.F16.E4M3.UNPACK_B R9, R143 ;  /* 0x0000008fff09723e */ /* 0x000fe200020006ff */
[--C-:B------:R-:W-:Y:S01]  /*a360*/  HADD2.F32 R74, -RZ, R11.reuse.H0_H0 ;  /* 0x2000000bff4a7230 */ /* 0x100fe20000004100 */
[----:B----4-:R-:W-:Y:S01]  /*a370*/  F2FP.F16.E4M3.UNPACK_B R8, R144 ;  /* 0x00000090ff08723e */ /* 0x010fe200020006ff */
[----:B------:R-:W-:Y:S01]  /*a380*/  HADD2.F32 R76, -RZ, R11.H1_H1 ;  /* 0x3000000bff4c7230 */ /* 0x000fe20000004100 */
[----:B------:R-:W-:Y:S01]  /*a390*/  F2FP.F16.E4M3.UNPACK_B R7, R145 ;  /* 0x00000091ff07723e */ /* 0x000fe200020006ff */
[--C-:B------:R-:W-:Y:S01]  /*a3a0*/  HADD2.F32 R77, -RZ, R10.reuse.H0_H0 ;  /* 0x2000000aff4d7230 */ /* 0x100fe20000004100 */
[----:B------:R-:W-:Y:S01]  /*a3b0*/  F2FP.F16.E4M3.UNPACK_B R6, R146 ;  /* 0x00000092ff06723e */ /* 0x000fe200020006ff */
[----:B------:R-:W-:Y:S01]  /*a3c0*/  HADD2.F32 R80, -RZ, R10.H1_H1 ;  /* 0x3000000aff507230 */ /* 0x000fe20000004100 */
[----:B------:R-:W-:Y:S01]  /*a3d0*/  F2FP.F16.E4M3.UNPACK_B R5, R147 ;  /* 0x00000093ff05723e */ /* 0x000fe200020006ff */
[--C-:B------:R-:W-:Y:S01]  /*a3e0*/  HADD2.F32 R81, -RZ, R9.reuse.H0_H0 ;  /* 0x20000009ff517230 */ /* 0x100fe20000004100 */
[----:B-1----:R-:W-:Y:S01]  /*a3f0*/  F2FP.F16.E4M3.UNPACK_B R4, R148 ;  /* 0x00000094ff04723e */ /* 0x002fe200020006ff */
[----:B------:R-:W-:Y:S01]  /*a400*/  HADD2.F32 R84, -RZ, R9.H1_H1 ;  /* 0x30000009ff547230 */ /* 0x000fe20000004100 */
[-C--:B--2---:R-:W-:Y:S01]  /*a410*/  F2FP.F16.E4M3.UNPACK_B R2, R140.reuse ;  /* 0x0000008cff02723e */ /* 0x084fe200020006ff */
[--C-:B------:R-:W-:Y:S01]  /*a420*/  HADD2.F32 R85, -RZ, R8.reuse.H0_H0 ;  /* 0x20000008ff557230 */ /* 0x100fe20000004100 */
[----:B------:R-:W-:Y:S01]  /*a430*/  F2FP.F16.E4M3.UNPACK_B R140, R140.H1 ;  /* 0x0000008cff8c723e */ /* 0x000fe200030006ff */
[----:B------:R-:W-:Y:S01]  /*a440*/  HADD2.F32 R87, -RZ, R8.H1_H1 ;  /* 0x30000008ff577230 */ /* 0x000fe20000004100 */
[----:B------:R-:W-:Y:S01]  /*a450*/  F2FP.F16.E4M3.UNPACK_B R141, R141.H1 ;  /* 0x0000008dff8d723e */ /* 0x000fe200030006ff */
[--C-:B------:R-:W-:Y:S01]  /*a460*/  HADD2.F32 R90, -RZ, R7.reuse.H0_H0 ;  /* 0x20000007ff5a7230 */ /* 0x100fe20000004100 */
[----:B------:R-:W-:Y:S01]  /*a470*/  F2FP.F16.E4M3.UNPACK_B R142, R142.H1 ;  /* 0x0000008eff8e723e */ /* 0x000fe200030006ff */
[----:B------:R-:W-:Y:S01]  /*a480*/  HADD2.F32 R91, -RZ, R7.H1_H1 ;  /* 0x30000007ff5b7230 */ /* 0x000fe20000004100 */
[----:B------:R-:W-:Y:S01]  /*a490*/  F2FP.F16.E4M3.UNPACK_B R143, R143.H1 ;  /* 0x0000008fff8f723e */ /* 0x000fe200030006ff */
[--C-:B------:R-:W-:Y:S01]  /*a4a0*/  HADD2.F32 R94, -RZ, R6.reuse.H0_H0 ;  /* 0x20000006ff5e7230 */ /* 0x100fe20000004100 */
[----:B------:R-:W-:Y:S01]  /*a4b0*/  R2UR UR5, R177 ;  /* 0x00000000b10572ca */ /* 0x000fe200000e0000 */
[----:B------:R-:W-:Y:S01]  /*a4c0*/  HADD2.F32 R95, -RZ, R6.H1_H1 ;  /* 0x30000006ff5f7230 */ /* 0x000fe20000004100 */
[----:B------:R-:W-:Y:S01]  /*a4d0*/  F2FP.F16.E4M3.UNPACK_B R107, R149 ;  /* 0x00000095ff6b723e */ /* 0x000fe200020006ff */
[--C-:B------:R-:W-:Y:S01]  /*a4e0*/  HADD2.F32 R98, -RZ, R5.reuse.H0_H0 ;  /* 0x20000005ff627230 */ /* 0x100fe20000004100 */
[----:B------:R-:W-:Y:S01]  /*a4f0*/  F2FP.F16.E4M3.UNPACK_B R111, R150 ;  /* 0x00000096ff6f723e */ /* 0x000fe200020006ff */
[----:B------:R-:W-:Y:S01]  /*a500*/  HADD2.F32 R99, -RZ, R5.H1_H1 ;  /* 0x30000005ff637230 */ /* 0x000fe20000004100 */
[----:B------:R-:W-:Y:S01]  /*a510*/  F2FP.F16.E4M3.UNPACK_B R115, R151 ;  /* 0x00000097ff73723e */ /* 0x000fe200020006ff */
[--C-:B------:R-:W-:Y:S01]  /*a520*/  HADD2.F32 R102, -RZ, R4.reuse.H0_H0 ;  /* 0x20000004ff667230 */ /* 0x100fe20000004100 */
[----:B------:R-:W-:Y:S01]  /*a530*/  F2FP.F16.E4M3.UNPACK_B R119, R152 ;  /* 0x00000098ff77723e */ /* 0x000fe200020006ff */
[----:B------:R-:W-:Y:S01]  /*a540*/  HADD2.F32 R103, -RZ, R4.H1_H1 ;  /* 0x30000004ff677230 */ /* 0x000fe20000004100 */
[----:B------:R-:W-:Y:S01]  /*a550*/  F2FP.F16.E4M3.UNPACK_B R123, R153 ;  /* 0x00000099ff7b723e */ /* 0x000fe200020006ff */
[----:B------:R-:W1:Y:S01]  /*a560*/  LDTM.x64 R4, tmem[UR4+0xc0] ;  /* 0x0000c004000479ee */ /* 0x000e620008340000 */
[--C-:B------:R-:W-:Y:S01]  /*a570*/  HADD2.F32 R0, -RZ, R2.reuse.H0_H0 ;  /* 0x20000002ff007230 */ /* 0x100fe20000004100 */
[----:B------:R-:W-:Y:S01]  /*a580*/  NOP ;  /* 0x0000000000007918 */ /* 0x000fe20000000000 */
[----:B------:R-:W-:Y:S01]  /*a590*/  UIADD3 UR4, UPT, UPT, UR5, 0xc0, URZ ;  /* 0x000000c005047890 */ /* 0x000fe2000fffe0ff */
[----:B------:R-:W-:Y:S01]  /*a5a0*/  HADD2.F32 R2, -RZ, R2.H1_H1 ;  /* 0x30000002ff027230 */ /* 0x000fe20000004100 */
[----:B------:R-:W-:Y:S01]  /*a5b0*/  F2FP.F16.E4M3.UNPACK_B R127, R154 ;  /* 0x0000009aff7f723e */ /* 0x000fe200020006ff */
[----:B------:R-:W-:Y:S01]  /*a5c0*/  HADD2.F32 R78, -RZ, R141.H1_H1 ;  /* 0x3000008dff4e7230 */ /* 0x000fe20000004100 */
[----:B------:R-:W-:Y:S01]  /*a5d0*/  F2FP.F16.E4M3.UNPACK_B R130, R155 ;  /* 0x0000009bff82723e */ /* 0x000fe200020006ff */
        /* <DEDUP_REMOVED lines=16> */
[----:B-----5:R-:W-:Y:S01]  /*a6e0*/  UPRMT UR4, UR6, 0x654, UR4 ;  /* 0x0000065406047896 */ /* 0x020fe20008000004 */
[C---:B-1----:R-:W-:Y:S01]  /*a6f0*/  FMUL R4, R70.reuse, R4 ;  /* 0x0000000446047220 */ /* 0x042fe20000400000 */
[C---:B------:R-:W-:Y:S01]  /*a700*/  FMUL R5, R70.reuse, R5 ;  /* 0x0000000546057220 */ /* 0x040fe20000400000 */
[--C-:B------:R-:W-:Y:S02]  /*a710*/  HADD2.F32 R3, -RZ, R140.reuse.H0_H0 ;  /* 0x2000008cff037230 */ /* 0x100fe40000004100 */
[C---:B------:R-:W-:Y:S01]  /*a720*/  FMUL R8, R70.reuse, R8 ;  /* 0x0000000846087220 */ /* 0x040fe20000400000 */
[C---:B------:R-:W-:Y:S01]  /*a730*/  FFMA R4, R73.reuse, R0, R4 ;  /* 0x0000000049047223 */ /* 0x040fe20000000004 */
[C---:B------:R-:W-:Y:S01]  /*a740*/  FFMA R5, R73.reuse, R2, R5 ;  /* 0x0000000249057223 */ /* 0x040fe20000000005 */
[C---:B------:R-:W-:Y:S01]  /*a750*/  FMUL R9, R70.reuse, R9 ;  /* 0x0000000946097220 */ /* 0x040fe20000400000 */
[C---:B------:R-:W-:Y:S01]  /*a760*/  FMUL R12, R70.reuse, R12 ;  /* 0x0000000c460c7220 */ /* 0x040fe20000400000 */
[----:B------:R-:W-:Y:S01]  /*a770*/  SYNCS.ARRIVE.TRANS64.RED.A1T0 RZ, [UR4], RZ ;  /* 0x000000ffffff79a7 */ /* 0x000fe20008100404 */
[C---:B------:R-:W-:Y:S01]  /*a780*/  FMUL R13, R70.reuse, R13 ;  /* 0x0000000d460d7220 */ /* 0x040fe20000400000 */
[C---:B------:R-:W-:Y:S01]  /*a790*/  FMUL R16, R70.reuse, R16 ;  /* 0x0000001046107220 */ /* 0x040fe20000400000 */
[C---:B------:R-:W-:Y:S01]  /*a7a0*/  FMUL R17, R70.reuse, R17 ;  /* 0x0000001146117220 */ /* 0x040fe20000400000 */
[C---:B------:R-:W-:Y:S01]  /*a7b0*/  FMUL R0, R70.reuse, R20 ;  /* 0x0000001446007220 */ /* 0x040fe20000400000 */
[C---:B------:R-:W-:Y:S01]  /*a7c0*/  FMUL R2, R70.reuse, R21 ;  /* 0x0000001546027220 */ /* 0x040fe20000400000 */
[C---:B------:R-:W-:Y:S01]  /*a7d0*/  FMUL R21, R70.reuse, R28 ;  /* 0x0000001c46157220 */ /* 0x040fe20000400000 */
[----:B------:R-:W-:Y:S02]  /*a7e0*/  HADD2.F32 R122, -RZ, R123.H0_H0 ;  /* 0x2000007bff7a7230 */ /* 0x000fe40000004100 */
[C---:B------:R-:W-:Y:S01]  /*a7f0*/  FMUL R6, R70.reuse, R6 ;  /* 0x0000000646067220 */ /* 0x040fe20000400000 */
[----:B------:R-:W-:Y:S02]  /*a800*/  HADD2.F32 R72, -RZ, R140.H1_H1 ;  /* 0x3000008cff487230 */ /* 0x000fe40000004100 */
[C---:B------:R-:W-:Y:S01]  /*a810*/  FMUL R7, R70.reuse, R7 ;  /* 0x0000000746077220 */ /* 0x040fe20000400000 */
[----:B------:R-:W-:Y:S02]  /*a820*/  HADD2.F32 R75, -RZ, R141.H0_H0 ;  /* 0x2000008dff4b7230 */ /* 0x000fe40000004100 */
[C---:B------:R-:W-:Y:S01]  /*a830*/  FFMA R6, R73.reuse, R3, R6 ;  /* 0x0000000349067223 */ /* 0x040fe20000000006 */
[----:B------:R-:W-:Y:S02]  /*a840*/  HADD2.F32 R123, -RZ, R123.H1_H1 ;  /* 0x3000007bff7b7230 */ /* 0x000fe40000004100 */
[C---:B------:R-:W-:Y:S01]  /*a850*/  FFMA R7, R73.reuse, R72, R7 ;  /* 0x0000004849077223 */ /* 0x040fe20000000007 */
[C---:B------:R-:W-:Y:S01]  /*a860*/  FFMA R8, R73.reuse, R74, R8 ;  /* 0x0000004a49087223 */ /* 0x040fe20000000008 */
[----:B------:R-:W-:Y:S01]  /*a870*/  FFMA R9, R73, R76, R9 ;  /* 0x0000004c49097223 */ /* 0x000fe20000000009 */
[--C-:B------:R-:W-:Y:S02]  /*a880*/  HADD2.F32 R126, -RZ, R127.reuse.H0_H0 ;  /* 0x2000007fff7e7230 */ /* 0x100fe40000004100 */
[C---:B------:R-:W-:Y:S01]  /*a890*/  FMUL R10, R70.reuse, R10 ;  /* 0x0000000a460a7220 */ /* 0x040fe20000400000 */
[----:B------:R-:W-:Y:S01]  /*a8a0*/  F2FP.SATFINITE.E4M3.F32.PACK_AB_MERGE_C R76, R7, R6, RZ ;  /* 0x00000006074c723e */ /* 0x000fe200048070ff */
[C---:B------:R-:W-:Y:S01]  /*a8b0*/  FMUL R7, R70.reuse, R24 ;  /* 0x0000001846077220 */ /* 0x040fe20000400000 */
[----:B------:R-:W-:Y:S02]  /*a8c0*/  HADD2.F32 R127, -RZ, R127.H1_H1 ;  /* 0x3000007fff7f7230 */ /* 0x000fe40000004100 */
[C---:B------:R-:W-:Y:S01]  /*a8d0*/  FFMA R10, R73.reuse, R75, R10 ;  /* 0x0000004b490a7223 */ /* 0x040fe2000000000a */
[----:B------:R-:W-:Y:S02]  /*a8e0*/  HADD2.F32 R72, -RZ, R130.H0_H0 ;  /* 0x20000082ff487230 */ /* 0x000fe40000004100 */
[C---:B------:R-:W-:Y:S01]  /*a8f0*/  FMUL R11, R70.reuse, R11 ;  /* 0x0000000b460b7220 */ /* 0x040fe20000400000 */
[--C-:B------:R-:W-:Y:S02]  /*a900*/  HADD2.F32 R79, -RZ, R142.reuse.H0_H0 ;  /* 0x2000008eff4f7230 */ /* 0x100fe40000004100 */
[C---:B------:R-:W-:Y:S01]  /*a910*/  FMUL R14, R70.reuse, R14 ;  /* 0x0000000e460e7220 */ /* 0x040fe20000400000 */
[----:B------:R-:W-:Y:S02]  /*a920*/  HADD2.F32 R82, -RZ, R142.H1_H1 ;  /* 0x3000008eff527230 */ /* 0x000fe40000004100 */
[C---:B------:R-:W-:Y:S01]  /*a930*/  FFMA R11, R73.reuse, R78, R11 ;  /* 0x0000004e490b7223 */ /* 0x040fe2000000000b */
[C---:B------:R-:W-:Y:S01]  /*a940*/  FFMA R12, R73.reuse, R77, R12 ;  /* 0x0000004d490c7223 */ /* 0x040fe2000000000c */
[C---:B------:R-:W-:Y:S01]  /*a950*/  FFMA R13, R73.reuse, R80, R13 ;  /* 0x00000050490d7223 */ /* 0x040fe2000000000d */
[----:B------:R-:W-:Y:S01]  /*a960*/  FFMA R14, R73, R79, R14 ;  /* 0x0000004f490e7223 */ /* 0x000fe2000000000e */
[----:B------:R-:W-:Y:S01]  /*a970*/  HADD2.F32 R75, -RZ, R130.H1_H1 ;  /* 0x30000082ff4b7230 */ /* 0x000fe20000004100 */
[----:B------:R-:W-:Y:S01]  /*a980*/  F2FP.SATFINITE.E4M3.F32.PACK_AB_MERGE_C R78, R11, R10, RZ ;  /* 0x0000000a0b4e723e */ /* 0x000fe200048070ff */
[C---:B------:R-:W-:Y:S01]  /*a990*/  FMUL R10, R70.reuse, R25 ;  /* 0x00000019460a7220 */ /* 0x040fe20000400000 */
[C---:B------:R-:W-:Y:S01]  /*a9a0*/  FMUL R25, R70.reuse, R32 ;  /* 0x0000002046197220 */ /* 0x040fe20000400000 */
        /* <DEDUP_REMOVED lines=8> */
[C---:B------:R-:W-:Y:S01]  /*aa30*/  FMUL R19, R70.reuse, R19 ;  /* 0x0000001346137220 */ /* 0x040fe20000400000 */
[--C-:B------:R-:W-:Y:S01]  /*aa40*/  HADD2.F32 R88, -RZ, R144.reuse.H0_H0 ;  /* 0x20000090ff587230 */ /* 0x100fe20000004100 */
[----:B------:R-:W-:Y:S01]  /*aa50*/  F2FP.SATFINITE.E4M3.F32.PACK_AB_MERGE_C R14, R15, R14, RZ ;  /* 0x0000000e0f0e723e */ /* 0x000fe200048070ff */
[----:B------:R-:W-:Y:S02]  /*aa60*/  HADD2.F32 R89, -RZ, R144.H1_H1 ;  /* 0x30000090ff597230 */ /* 0x000fe40000004100 */
[C---:B------:R-:W-:Y:S01]  /*aa70*/  FFMA R19, R73.reuse, R86, R19 ;  /* 0x0000005649137223 */ /* 0x040fe20000000013 */
[C---:B------:R-:W-:Y:S01]  /*aa80*/  FFMA R0, R73.reuse, R85, R0 ;  /* 0x0000005549007223 */ /* 0x040fe20000000000 */
[----:B------:R-:W-:Y:S01]  /*aa90*/  FFMA R2, R73, R87, R2 ;  /* 0x0000005749027223 */ /* 0x000fe20000000002 */
[C---:B------:R-:W-:Y:S01]  /*aaa0*/  FMUL R3, R70.reuse, R22 ;  /* 0x0000001646037220 */ /* 0x040fe20000400000 */
[C---:B------:R-:W-:Y:S01]  /*aab0*/  FMUL R22, R70.reuse, R29 ;  /* 0x0000001d46167220 */ /* 0x040fe20000400000 */
[----:B------:R-:W-:Y:S01]  /*aac0*/  F2FP.SATFINITE.E4M3.F32.PACK_AB_MERGE_C R18, R19, R18, RZ ;  /* 0x000000121312723e */ /* 0x000fe200048070ff */
[C---:B------:R-:W-:Y:S01]  /*aad0*/  FMUL R29, R70.reuse, R36 ;  /* 0x00000024461d7220 */ /* 0x040fe20000400000 */
[C---:B------:R-:W-:Y:S01]  /*aae0*/  FFMA R3, R73.reuse, R88, R3 ;  /* 0x0000005849037223 */ /* 0x040fe20000000003 */
[C---:B------:R-:W-:Y:S01]  /*aaf0*/  FMUL R6, R70.reuse, R23 ;  /* 0x0000001746067220 */ /* 0x040fe20000400000 */
[--C-:B------:R-:W-:Y:S02]  /*ab00*/  HADD2.F32 R92, -RZ, R145.reuse.H0_H0 ;  /* 0x20000091ff5c7230 */ /* 0x100fe40000004100 */
[C---:B------:R-:W-:Y:S01]  /*ab10*/  FMUL R11, R70.reuse, R26 ;  /* 0x0000001a460b7220 */ /* 0x040fe20000400000 */
[----:B------:R-:W-:Y:S02]  /*ab20*/  HADD2.F32 R93, -RZ, R145.H1_H1 ;  /* 0x30000091ff5d7230 */ /* 0x000fe40000004100 */
[C---:B------:R-:W-:Y:S01]  /*ab30*/  FFMA R6, R73.reuse, R89, R6 ;  /* 0x0000005949067223 */ /* 0x040fe20000000006 */
[C---:B------:R-:W-:Y:S01]  /*ab40*/  FFMA R7, R73.reuse, R90, R7 ;  /* 0x0000005a49077223 */ /* 0x040fe20000000007 */
[C---:B------:R-:W-:Y:S01]  /*ab50*/  FFMA R10, R73.reuse, R91, R10 ;  /* 0x0000005b490a7223 */ /* 0x040fe2000000000a */
[C---:B------:R-:W-:Y:S01]  /*ab60*/  FFMA R11, R73.reuse, R92, R11 ;  /* 0x0000005c490b7223 */ /* 0x040fe2000000000b */
[----:B------:R-:W-:Y:S01]  /*ab70*/  FMUL R26, R70, R33 ;  /* 0x00000021461a7220 */ /* 0x000fe20000400000 */
[----:B------:R-:W-:Y:S01]  /*ab80*/  F2FP.SATFINITE.E4M3.F32.PACK_AB_MERGE_C R3, R6, R3, RZ ;  /* 0x000000030603723e */ /* 0x000fe200048070ff */
        /* <DEDUP_REMOVED lines=9> */
[C---:B------:R-:W-:Y:S01]  /*ac20*/  FMUL R30, R70.reuse, R37 ;  /* 0x00000025461e7220 */ /* 0x040fe20000400000 */
[C---:B------:R-:W-:Y:S01]  /*ac30*/  FMUL R37, R70.reuse, R44 ;  /* 0x0000002c46257220 */ /* 0x040fe20000400000 */
[C---:B------:R-:W-:Y:S01]  /*ac40*/  FMUL R24, R70.reuse, R31 ;  /* 0x0000001f46187220 */ /* 0x040fe20000400000 */
[--C-:B------:R-:W-:Y:S02]  /*ac50*/  HADD2.F32 R100, -RZ, R147.reuse.H0_H0 ;  /* 0x20000093ff647230 */ /* 0x100fe40000004100 */
[----:B------:R-:W-:Y:S01]  /*ac60*/  FMUL R27, R70, R34 ;  /* 0x00000022461b7220 */ /* 0x000fe20000400000 */
[----:B------:R-:W-:Y:S02]  /*ac70*/  HADD2.F32 R101, -RZ, R147.H1_H1 ;  /* 0x30000093ff657230 */ /* 0x000fe40000004100 */
[C---:B------:R-:W-:Y:S01]  /*ac80*/  FFMA R24, R73.reuse, R97, R24 ;  /* 0x0000006149187223 */ /* 0x040fe20000000018 */
[C---:B------:R-:W-:Y:S01]  /*ac90*/  FFMA R25, R73.reuse, R98, R25 ;  /* 0x0000006249197223 */ /* 0x040fe20000000019 */
[C---:B------:R-:W-:Y:S01]  /*aca0*/  FFMA R26, R73.reuse, R99, R26 ;  /* 0x00000063491a7223 */ /* 0x040fe2000000001a */
[----:B------:R-:W-:Y:S01]  /*acb0*/  F2FP.F16.E4M3.UNPACK_B R152, R152.H1 ;  /* 0x00000098ff98723e */ /* 0x000fe200030006ff */
[C---:B------:R-:W-:Y:S01]  /*acc0*/  FFMA R27, R73.reuse, R100, R27 ;  /* 0x00000064491b7223 */ /* 0x040fe2000000001b */
[----:B------:R-:W-:Y:S01]  /*acd0*/  F2FP.SATFINITE.E4M3.F32.PACK_AB_MERGE_C R6, R24, R23, RZ ;  /* 0x000000171806723e */ /* 0x000fe200048070ff */
[C---:B------:R-:W-:Y:S01]  /*ace0*/  FMUL R34, R70.reuse, R41 ;  /* 0x0000002946227220 */ /* 0x040fe20000400000 */
[C---:B------:R-:W-:Y:S01]  /*acf0*/  FMUL R41, R70.reuse, R48 ;  /* 0x0000003046297220 */ /* 0x040fe20000400000 */
[----:B------:R-:W-:Y:S01]  /*ad00*/  FMUL R28, R70, R35 ;  /* 0x00000023461c7220 */ /* 0x000fe20000400000 */
[----:B------:R-:W-:Y:S01]  /*ad10*/  F2FP.F16.E4M3.UNPACK_B R153, R153.H1 ;  /* 0x00000099ff99723e */ /* 0x000fe200030006ff */
[--C-:B------:R-:W-:Y:S01]  /*ad20*/  HADD2.F32 R104, -RZ, R148.reuse.H0_H0 ;  /* 0x20000094ff687230 */ /* 0x100fe20000004100 */
[----:B------:R-:W-:Y:S01]  /*ad30*/  F2FP.SATFINITE.E4M3.F32.PACK_AB_MERGE_C R6, R22, R21, R6 ;  /* 0x000000151606723e */ /* 0x000fe20004807006 */
[C---:B------:R-:W-:Y:S01]  /*ad40*/  FFMA R28, R73.reuse, R101, R28 ;  /* 0x00000065491c7223 */ /* 0x040fe2000000001c */
[C---:B------:R-:W-:Y:S01]  /*ad50*/  FFMA R29, R73.reuse, R102, R29 ;  /* 0x00000066491d7223 */ /* 0x040fe2000000001d */
[C---:B------:R-:W-:Y:S01]  /*ad60*/  FFMA R30, R73.reuse, R103, R30 ;  /* 0x00000067491e7223 */ /* 0x040fe2000000001e */
[----:B------:R-:W-:Y:S02]  /*ad70*/  HADD2.F32 R105, -RZ, R148.H1_H1 ;  /* 0x30000094ff697230 */ /* 0x000fe40000004100 */
[C---:B------:R-:W-:Y:S01]  /*ad80*/  FMUL R31, R70.reuse, R38 ;  /* 0x00000026461f7220 */ /* 0x040fe20000400000 */
[----:B------:R-:W-:Y:S01]  /*ad90*/  F2FP.F16.E4M3.UNPACK_B R154, R154.H1 ;  /* 0x0000009aff9a723e */ /* 0x000fe200030006ff */
[C---:B------:R-:W-:Y:S01]  /*ada0*/  FMUL R38, R70.reuse, R45 ;  /* 0x0000002d46267220 */ /* 0x040fe20000400000 */
[C---:B------:R-:W-:Y:S01]  /*adb0*/  FMUL R45, R70.reuse, R52 ;  /* 0x00000034462d7220 */ /* 0x040fe20000400000 */
[----:B------:R-:W-:Y:S01]  /*adc0*/  F2FP.F16.E4M3.UNPACK_B R155, R155.H1 ;  /* 0x0000009bff9b723e */ /* 0x000fe200030006ff */
[----:B------:R-:W-:Y:S01]  /*add0*/  FFMA R31, R73, R104, R31 ;  /* 0x00000068491f7223 */ /* 0x000fe2000000001f */
[----:B------:R-:W-:Y:S01]  /*ade0*/  FMUL R52, R70, R59 ;  /* 0x0000003b46347220 */ /* 0x000fe20000400000 */
[----:B------:R-:W-:Y:S01]  /*adf0*/  IADD3 R68, PT, PT, R68, 0x1, RZ ;  /* 0x0000000144447810 */ /* 0x000fe20007ffe0ff */
[C---:B------:R-:W-:Y:S01]  /*ae00*/  FMUL R59, R70.reuse, R66 ;  /* 0x00000042463b7220 */ /* 0x040fe20000400000 */
[----:B------:R-:W-:Y:S01]  /*ae10*/  F2FP.SATFINITE.E4M3.F32.PACK_AB_MERGE_C R66, R13, R12, R14 ;  /* 0x0000000c0d42723e */ /* 0x000fe2000480700e */
[C---:B------:R-:W-:Y:S01]  /*ae20*/  FMUL R32, R70.reuse, R39 ;  /* 0x0000002746207220 */ /* 0x040fe20000400000 */
[--C-:B------:R-:W-:Y:S02]  /*ae30*/  HADD2.F32 R108, -RZ, R149.reuse.H0_H0 ;  /* 0x20000095ff6c7230 */ /* 0x100fe40000004100 */
[C---:B------:R-:W-:Y:S01]  /*ae40*/  FMUL R35, R70.reuse, R42 ;  /* 0x0000002a46237220 */ /* 0x040fe20000400000 */
[----:B------:R-:W-:Y:S02]  /*ae50*/  HADD2.F32 R109, -RZ, R149.H1_H1 ;  /* 0x30000095ff6d7230 */ /* 0x000fe40000004100 */
[C---:B------:R-:W-:Y:S01]  /*ae60*/  FFMA R32, R73.reuse, R105, R32 ;  /* 0x0000006949207223 */ /* 0x040fe20000000020 */
[----:B------:R-:W-:Y:S01]  /*ae70*/  FMUL R36, R70, R43 ;  /* 0x0000002b46247220 */ /* 0x000fe20000400000 */
[C---:B------:R-:W-:Y:S01]  /*ae80*/  FFMA R33, R73.reuse, R106, R33 ;  /* 0x0000006a49217223 */ /* 0x040fe20000000021 */
[C---:B------:R-:W-:Y:S01]  /*ae90*/  FFMA R34, R73.reuse, R107, R34 ;  /* 0x0000006b49227223 */ /* 0x040fe20000000022 */
[--C-:B------:R-:W-:Y:S01]  /*aea0*/  HADD2.F32 R112, -RZ, R150.reuse.H0_H0 ;  /* 0x20000096ff707230 */ /* 0x100fe20000004100 */
[----:B------:R-:W-:Y:S01]  /*aeb0*/  F2FP.SATFINITE.E4M3.F32.PACK_AB_MERGE_C R32, R32, R31, RZ ;  /* 0x0000001f2020723e */ /* 0x000fe200048070ff */
[C---:B------:R-:W-:Y:S01]  /*aec0*/  FFMA R35, R73.reuse, R108, R35 ;  /* 0x0000006c49237223 */ /* 0x040fe20000000023 */
[----:B------:R-:W-:Y:S02]  /*aed0*/  HADD2.F32 R113, -RZ, R150.H1_H1 ;  /* 0x30000096ff717230 */ /* 0x000fe40000004100 */
[----:B------:R-:W-:Y:S01]  /*aee0*/  FMUL R39, R70, R46 ;  /* 0x0000002e46277220 */ /* 0x000fe20000400000 */
[----:B------:R-:W-:Y:S01]  /*aef0*/  F2FP.SATFINITE.E4M3.F32.PACK_AB_MERGE_C R32, R30, R29, R32 ;  /* 0x0000001d1e20723e */ /* 0x000fe20004807020 */
[C---:B------:R-:W-:Y:S01]  /*af00*/  FFMA R36, R73.reuse, R109, R36 ;  /* 0x0000006d49247223 */ /* 0x040fe20000000024 */
[C---:B------:R-:W-:Y:S01]  /*af10*/  FMUL R40, R70.reuse, R47 ;  /* 0x0000002f46287220 */ /* 0x040fe20000400000 */
[C---:B------:R-:W-:Y:S01]  /*af20*/  FFMA R37, R73.reuse, R110, R37 ;  /* 0x0000006e49257223 */ /* 0x040fe20000000025 */
[C---:B------:R-:W-:Y:S01]  /*af30*/  FFMA R38, R73.reuse, R111, R38 ;  /* 0x0000006f49267223 */ /* 0x040fe20000000026 */
[C---:B------:R-:W-:Y:S01]  /*af40*/  FMUL R42, R70.reuse, R49 ;  /* 0x00000031462a7220 */ /* 0x040fe20000400000 */
        /* <DEDUP_REMOVED lines=8> */
[C---:B------:R-:W-:Y:S01]  /*afd0*/  FMUL R57, R70.reuse, R64 ;  /* 0x0000004046397220 */ /* 0x040fe20000400000 */
[----:B------:R-:W-:Y:S01]  /*afe0*/  FFMA R42, R73, R115, R42 ;  /* 0x00000073492a7223 */ /* 0x000fe2000000002a */
[C---:B------:R-:W-:Y:S01]  /*aff0*/  FMUL R46, R70.reuse, R53 ;  /* 0x00000035462e7220 */ /* 0x040fe20000400000 */
[--C-:B------:R-:W-:Y:S01]  /*b000*/  HADD2.F32 R120, -RZ, R152.reuse.H0_H0 ;  /* 0x20000098ff787230 */ /* 0x100fe20000004100 */
[----:B------:R-:W-:Y:S01]  /*b010*/  F2FP.SATFINITE.E4M3.F32.PACK_AB_MERGE_C R64, R5, R4, R76 ;  /* 0x000000040540723e */ /* 0x000fe2000480704c */
[C---:B------:R-:W-:Y:S01]  /*b020*/  FMUL R51, R70.reuse, R58 ;  /* 0x0000003a46337220 */ /* 0x040fe20000400000 */
[C---:B------:R-:W-:Y:S01]  /*b030*/  FMUL R53, R70.reuse, R60 ;  /* 0x0000003c46357220 */ /* 0x040fe20000400000 */
[C---:B------:R-:W-:Y:S01]  /*b040*/  FFMA R43, R73.reuse, R116, R43 ;  /* 0x00000074492b7223 */ /* 0x040fe2000000002b */
[----:B------:R-:W-:Y:S02]  /*b050*/  HADD2.F32 R121, -RZ, R152.H1_H1 ;  /* 0x30000098ff797230 */ /* 0x000fe40000004100 */
[C---:B------:R-:W-:Y:S01]  /*b060*/  FMUL R47, R70.reuse, R54 ;  /* 0x00000036462f7220 */ /* 0x040fe20000400000 */
[C---:B------:R-:W-:Y:S01]  /*b070*/  FMUL R58, R70.reuse, R65 ;  /* 0x00000041463a7220 */ /* 0x040fe20000400000 */
[----:B------:R-:W-:Y:S01]  /*b080*/  FMUL R60, R70, R67 ;  /* 0x00000043463c7220 */ /* 0x000fe20000400000 */
[----:B------:R-:W-:Y:S01]  /*b090*/  F2FP.SATFINITE.E4M3.F32.PACK_AB_MERGE_C R5, R20, R11, RZ ;  /* 0x0000000b1405723e */ /* 0x000fe200048070ff */
[----:B------:R-:W-:Y:S01]  /*b0a0*/  FFMA R44, R73, R117, R44 ;  /* 0x00000075492c7223 */ /* 0x000fe2000000002c */
[C---:B------:R-:W-:Y:S01]  /*b0b0*/  FMUL R48, R70.reuse, R55 ;  /* 0x0000003746307220 */ /* 0x040fe20000400000 */
[----:B------:R-:W-:Y:S01]  /*b0c0*/  F2FP.SATFINITE.E4M3.F32.PACK_AB_MERGE_C R65, R9, R8, R78 ;  /* 0x000000080941723e */ /* 0x000fe2000480704e */
[----:B------:R-:W-:Y:S01]  /*b0d0*/  FFMA R45, R73, R118, R45 ;  /* 0x00000076492d7223 */ /* 0x000fe2000000002d */
[----:B------:R-:W-:Y:S01]  /*b0e0*/  F2FP.SATFINITE.E4M3.F32.PACK_AB_MERGE_C R67, R17, R16, R18 ;  /* 0x000000101143723e */ /* 0x000fe20004807012 */
[----:B------:R-:W-:Y:S01]  /*b0f0*/  FMUL R49, R70, R56 ;  /* 0x0000003846317220 */ /* 0x000fe20000400000 */
[C---:B------:R-:W-:Y:S01]  /*b100*/  FFMA R46, R73.reuse, R119, R46 ;  /* 0x00000077492e7223 */ /* 0x040fe2000000002e */
[--C-:B------:R-:W-:Y:S02]  /*b110*/  HADD2.F32 R124, -RZ, R153.reuse.H0_H0 ;  /* 0x20000099ff7c7230 */ /* 0x100fe40000004100 */
[C---:B------:R-:W-:Y:S01]  /*b120*/  FFMA R47, R73.reuse, R120, R47 ;  /* 0x00000078492f7223 */ /* 0x040fe2000000002f */
[----:B------:R1:W-:Y:S01]  /*b130*/  STS.128 [R137+UR44+0xa200], R64 ;  /* 0x00a2004089007988 */ /* 0x0003e20008000c2c */
[----:B------:R-:W-:Y:S01]  /*b140*/  HADD2.F32 R125, -RZ, R153.H1_H1 ;  /* 0x30000099ff7d7230 */ /* 0x000fe20000004100 */
[----:B------:R-:W-:Y:S01]  /*b150*/  F2FP.SATFINITE.E4M3.F32.PACK_AB_MERGE_C R5, R10, R7, R5 ;  /* 0x000000070a05723e */ /* 0x000fe20004807005 */
[C---:B------:R-:W-:Y:S01]  /*b160*/  FFMA R48, R73.reuse, R121, R48 ;  /* 0x0000007949307223 */ /* 0x040fe20000000030 */
[----:B------:R-:W-:Y:S01]  /*b170*/  F2FP.SATFINITE.E4M3.F32.PACK_AB_MERGE_C R7, R28, R27, RZ ;  /* 0x0000001b1c07723e */ /* 0x000fe200048070ff */
        /* <DEDUP_REMOVED lines=8> */
[----:B------:R-:W-:Y:S01]  /*b200*/  FMUL R56, R70, R63 ;  /* 0x0000003f46387220 */ /* 0x000fe20000400000 */
[----:B------:R-:W-:Y:S01]  /*b210*/  F2FP.SATFINITE.E4M3.F32.PACK_AB_MERGE_C R4, R2, R0, R3 ;  /* 0x000000000204723e */ /* 0x000fe20004807003 */
[C---:B------:R-:W-:Y:S01]  /*b220*/  FFMA R53, R73.reuse, R126, R53 ;  /* 0x0000007e49357223 */ /* 0x040fe20000000035 */
[----:B------:R-:W-:Y:S01]  /*b230*/  F2FP.SATFINITE.E4M3.F32.PACK_AB_MERGE_C R7, R26, R25, R7 ;  /* 0x000000191a07723e */ /* 0x000fe20004807007 */
[C---:B------:R-:W-:Y:S01]  /*b240*/  FFMA R54, R73.reuse, R127, R54 ;  /* 0x0000007f49367223 */ /* 0x040fe20000000036 */
[--C-:B------:R-:W-:Y:S02]  /*b250*/  HADD2.F32 R74, -RZ, R155.reuse.H0_H0 ;  /* 0x2000009bff4a7230 */ /* 0x100fe40000004100 */
[C---:B------:R-:W-:Y:S01]  /*b260*/  FFMA R55, R73.reuse, R128, R55 ;  /* 0x0000008049377223 */ /* 0x040fe20000000037 */
[----:B------:R-:W-:Y:S01]  /*b270*/  HADD2.F32 R131, -RZ, R155.H1_H1 ;  /* 0x3000009bff837230 */ /* 0x000fe20000004100 */
[----:B------:R1:W-:Y:S01]  /*b280*/  STS.128 [R176+0xa010], R4 ;  /* 0x00a01004b0007388 */ /* 0x0003e20000000c00 */
[----:B------:R-:W-:Y:S01]  /*b290*/  F2FP.SATFINITE.E4M3.F32.PACK_AB_MERGE_C R35, R36, R35, RZ ;  /* 0x000000232423723e */ /* 0x000fe200048070ff */
[C---:B------:R-:W-:Y:S01]  /*b2a0*/  FFMA R56, R73.reuse, R129, R56 ;  /* 0x0000008149387223 */ /* 0x040fe20000000038 */
[----:B------:R-:W-:Y:S01]  /*b2b0*/  F2FP.SATFINITE.E4M3.F32.PACK_AB_MERGE_C R39, R40, R39, RZ ;  /* 0x000000272827723e */ /* 0x000fe200048070ff */
[C---:B------:R-:W-:Y:S01]  /*b2c0*/  FFMA R57, R73.reuse, R72, R57 ;  /* 0x0000004849397223 */ /* 0x040fe20000000039 */
[----:B------:R-:W-:Y:S01]  /*b2d0*/  F2FP.SATFINITE.E4M3.F32.PACK_AB_MERGE_C R43, R44, R43, RZ ;  /* 0x0000002b2c2b723e */ /* 0x000fe200048070ff */
[C---:B------:R-:W-:Y:S01]  /*b2e0*/  FFMA R58, R73.reuse, R75, R58 ;  /* 0x0000004b493a7223 */ /* 0x040fe2000000003a */
[C---:B------:R-:W-:Y:S01]  /*b2f0*/  FFMA R59, R73.reuse, R74, R59 ;  /* 0x0000004a493b7223 */ /* 0x040fe2000000003b */
[----:B------:R-:W-:Y:S01]  /*b300*/  F2FP.SATFINITE.E4M3.F32.PACK_AB_MERGE_C R33, R34, R33, R35 ;  /* 0x000000212221723e */ /* 0x000fe20004807023 */
        /* <DEDUP_REMOVED lines=11> */
[----:B------:R-:W-:Y:S05]  /*b3c0*/  F2FP.SATFINITE.E4M3.F32.PACK_AB_MERGE_C R51, R58, R57, R59 ;  /* 0x000000393a33723e */ /* 0x000fea000480703b */
        /* <DEDUP_REMOVED lines=18> */
.L_x_131:
[----:B------:R-:W-:Y:S05]  /*b4f0*/  BSYNC.RECONVERGENT B0 ;  /* 0x0000000000007941 */ /* 0x000fea0003800200 */
.L_x_130:
[----:B------:R-:W-:Y:S01]  /*b500*/  R2UR UR4, R160 ;  /* 0x00000000a00472ca */ /* 0x000fe200000e0000 */
[----:B------:R-:W-:Y:S01]  /*b510*/  BAR.SYNC.DEFER_BLOCKING 0x1, 0x80 ;  /* 0x0042000000007b1d */ /* 0x000fe20000010000 */
[----:B------:R-:W-:Y:S01]  /*b520*/  ISETP.NE.AND P0, PT, R162, 0x2, PT ;  /* 0x00000002a200780c */ /* 0x000fe20003f05270 */
[----:B------:R-:W-:Y:S01]  /*b530*/  UISETP.NE.AND UP0, UPT, UR45, URZ, UPT ;  /* 0x000000ff2d00728c */ /* 0x000fe2000bf05270 */
[----:B------:R-:W-:Y:S01]  /*b540*/  ISETP.NE.AND P1, PT, R68, 0x2, PT ;  /* 0x000000024400780c */ /* 0x000fe20003f25270 */
[----:B------:R-:W-:Y:S01]  /*b550*/  UIADD3 UR20, UPT, UPT, UR37, UR59, URZ ;  /* 0x0000003b25147290 */ /* 0x000fe2000fffe0ff */
[----:B------:R-:W-:Y:S02]  /*b560*/  SEL R0, RZ, 0x1, P0 ;  /* 0x00000001ff007807 */ /* 0x000fe40000000000 */
[----:B------:R-:W-:Y:S02]  /*b570*/  SEL R3, RZ, 0x1, P1 ;  /* 0x00000001ff037807 */ /* 0x000fe40000800000 */
[----:B------:R-:W-:Y:S02]  /*b580*/  LOP3.LUT R167, R167, R0, RZ, 0x3c, !PT ;  /* 0x00000000a7a77212 */ /* 0x000fe400078e3cff */
[----:B------:R-:W-:Y:S01]  /*b590*/  LOP3.LUT R168, R168, R3, RZ, 0x3c, !PT ;  /* 0x00000003a8a87212 */ /* 0x000fe200078e3cff */
[----:B------:R-:W-:Y:S01]  /*b5a0*/  UIADD3 UR16, UPT, UPT, UR38, UR4, URZ ;  /* 0x0000000426107290 */ /* 0x000fe2000fffe0ff */
[----:B------:R-:W-:Y:S02]  /*b5b0*/  SEL R162, R162, RZ, P0 ;  /* 0x000000ffa2a27207 */ /* 0x000fe40000000000 */
[----:B------:R-:W-:Y:S01]  /*b5c0*/  SEL R68, R68, RZ, P1 ;  /* 0x000000ff44447207 */ /* 0x000fe20000800000 */
[----:B------:R-:W-:Y:S01]  /*b5d0*/  UMOV UR36, UR58 ;  /* 0x0000003a00247c82 */ /* 0x000fe20008000000 */
[----:B------:R-:W-:Y:S07]  /*b5e0*/  BRA.U UP0, `(.L_x_132) ;  /* 0xffffff9900747547 */ /* 0x000fee000b83ffff */
[----:B------:R-:W-:Y:S05]  /*b5f0*/  EXIT ;  /* 0x000000000000794d */ /* 0x000fea0003800000 */
.L_x_24:
[----:B--2---:R2:W3:Y:S02]  /*b600*/  SYNCS.PHASECHK.TRANS64.TRYWAIT P0, [R0+URZ+0xe0], R3 ;  /* 0x0000e003000075a7 */ /* 0x0044e400080011ff */
[----:B---3--:R-:W-:Y:S05]  /*b610*/  @!P0 NANOSLEEP.SYNCS 0x989680 ;  /* 0x009896800000895d */ /* 0x008fea0003900000 */
[----:B------:R-:W3:Y:S02]  /*b620*/  @!P0 SYNCS.PHASECHK.TRANS64 P0, [R0+URZ+0xe0], R3 ;  /* 0x0000e003000085a7 */ /* 0x000ee400080010ff */
[----:B---3--:R-:W-:Y:S05]  /*b630*/  @!P0 BRA `(.L_x_24) ;  /* 0xfffffffc00f08947 */ /* 0x008fea000383ffff */
[----:B------:R-:W-:Y:S05]  /*b640*/  BRA `(.L_x_133) ;  /* 0xffffff6000907947 */ /* 0x000fea000383ffff */
.L_x_27:
[----:B--2---:R-:W-:-:S07]  /*b650*/  MOV R0, UR33 ;  /* 0x0000002100007c02 */ /* 0x004fce0008000f00 */
.L_x_134:
[----:B--2---:R2:W3:Y:S02]  /*b660*/  SYNCS.PHASECHK.TRANS64.TRYWAIT P0, [R0+URZ+0x20], R3 ;  /* 0x00002003000075a7 */ /* 0x0044e400080011ff */
[----:B---3--:R-:W-:Y:S05]  /*b670*/  @!P0 NANOSLEEP.SYNCS 0x989680 ;  /* 0x009896800000895d */ /* 0x008fea0003900000 */
[----:B------:R-:W3:Y:S02]  /*b680*/  @!P0 SYNCS.PHASECHK.TRANS64 P0, [R0+URZ+0x20], R3 ;  /* 0x00002003000085a7 */ /* 0x000ee400080010ff */
[----:B---3--:R-:W-:Y:S05]  /*b690*/  @!P0 BRA `(.L_x_134) ;  /* 0xfffffffc00f08947 */ /* 0x008fea000383ffff */
[----:B------:R-:W-:Y:S05]  /*b6a0*/  BRA `(.L_x_26) ;  /* 0xffffff6000d07947 */ /* 0x000fea000383ffff */
.L_x_34:
[----:B-1----:R-:W-:-:S07]  /*b6b0*/  MOV R0, UR17 ;  /* 0x0000001100007c02 */ /* 0x002fce0008000f00 */
.L_x_135:
[----:B-1----:R1:W2:Y:S02]  /*b6c0*/  SYNCS.PHASECHK.TRANS64.TRYWAIT P0, [R0+URZ+0x20], R3 ;  /* 0x00002003000075a7 */ /* 0x0022a400080011ff */
[----:B--2---:R-:W-:Y:S05]  /*b6d0*/  @!P0 NANOSLEEP.SYNCS 0x989680 ;  /* 0x009896800000895d */ /* 0x004fea0003900000 */
[----:B------:R-:W2:Y:S02]  /*b6e0*/  @!P0 SYNCS.PHASECHK.TRANS64 P0, [R0+URZ+0x20], R3 ;  /* 0x00002003000085a7 */ /* 0x000ea400080010ff */
[----:B--2---:R-:W-:Y:S05]  /*b6f0*/  @!P0 BRA `(.L_x_135) ;  /* 0xfffffffc00f08947 */ /* 0x004fea000383ffff */
[----:B------:R-:W-:Y:S05]  /*b700*/  BRA `(.L_x_33) ;  /* 0xffffff64008c7947 */ /* 0x000fea000383ffff */
.L_x_39:
[----:B-1----:R1:W2:Y:S02]  /*b710*/  SYNCS.PHASECHK.TRANS64.TRYWAIT P0, [R3+URZ+0x90], R0 ;  /* 0x00009000030075a7 */ /* 0x0022a400080011ff */
[----:B--2---:R-:W-:Y:S05]  /*b720*/  @!P0 NANOSLEEP.SYNCS 0x989680 ;  /* 0x009896800000895d */ /* 0x004fea0003900000 */
[----:B------:R-:W2:Y:S02]  /*b730*/  @!P0 SYNCS.PHASECHK.TRANS64 P0, [R3+URZ+0x90], R0 ;  /* 0x00009000030085a7 */ /* 0x000ea400080010ff */
[----:B--2---:R-:W-:Y:S05]  /*b740*/  @!P0 BRA `(.L_x_39) ;  /* 0xfffffffc00f08947 */ /* 0x004fea000383ffff */
[----:B------:R-:W-:Y:S05]  /*b750*/  BRA `(.L_x_136) ;  /* 0xffffff68002c7947 */ /* 0x000fea000383ffff */
.L_x_43:
[----:B-1----:R-:W-:-:S07]  /*b760*/  MOV R0, UR4 ;  /* 0x0000000400007c02 */ /* 0x002fce0008000f00 */
.L_x_137:
[----:B-1----:R1:W2:Y:S02]  /*b770*/  SYNCS.PHASECHK.TRANS64.TRYWAIT P0, [R0+URZ], R3 ;  /* 0x00000003000075a7 */ /* 0x0022a400080011ff */
[----:B--2---:R-:W-:Y:S05]  /*b780*/  @!P0 NANOSLEEP.SYNCS 0x989680 ;  /* 0x009896800000895d */ /* 0x004fea0003900000 */
[----:B------:R-:W2:Y:S02]  /*b790*/  @!P0 SYNCS.PHASECHK.TRANS64 P0, [R0+URZ], R3 ;  /* 0x00000003000085a7 */ /* 0x000ea400080010ff */
[----:B--2---:R-:W-:Y:S05]  /*b7a0*/  @!P0 BRA `(.L_x_137) ;  /* 0xfffffffc00f08947 */ /* 0x004fea000383ffff */
[----:B------:R-:W-:Y:S05]  /*b7b0*/  BRA `(.L_x_138) ;  /* 0xffffff6c00d47947 */ /* 0x000fea000383ffff */
.L_x_44:
[----:B------:R-:W-:-:S07]  /*b7c0*/  MOV R0, UR5 ;  /* 0x0000000500007c02 */ /* 0x000fce0008000f00 */
.L_x_139:
[----:B-1----:R1:W2:Y:S02]  /*b7d0*/  SYNCS.PHASECHK.TRANS64.TRYWAIT P0, [R0+URZ], R3 ;  /* 0x00000003000075a7 */ /* 0x0022a400080011ff */
[----:B--2---:R-:W-:Y:S05]  /*b7e0*/  @!P0 NANOSLEEP.SYNCS 0x989680 ;  /* 0x009896800000895d */ /* 0x004fea0003900000 */
[----:B------:R-:W2:Y:S02]  /*b7f0*/  @!P0 SYNCS.PHASECHK.TRANS64 P0, [R0+URZ], R3 ;  /* 0x00000003000085a7 */ /* 0x000ea400080010ff */
[----:B--2---:R-:W-:Y:S05]  /*b800*/  @!P0 BRA `(.L_x_139) ;  /* 0xfffffffc00f08947 */ /* 0x004fea000383ffff */
[----:B------:R-:W-:Y:S05]  /*b810*/  BRA `(.L_x_140) ;  /* 0xffffff6c00e07947 */ /* 0x000fea000383ffff */
.L_x_45:
[----:B------:R-:W-:-:S07]  /*b820*/  MOV R0, UR5 ;  /* 0x0000000500007c02 */ /* 0x000fce0008000f00 */
.L_x_141:
[----:B-1----:R1:W2:Y:S02]  /*b830*/  SYNCS.PHASECHK.TRANS64.TRYWAIT P0, [R0+URZ], R3 ;  /* 0x00000003000075a7 */ /* 0x0022a400080011ff */
[----:B--2---:R-:W-:Y:S05]  /*b840*/  @!P0 NANOSLEEP.SYNCS 0x989680 ;  /* 0x009896800000895d */ /* 0x004fea0003900000 */
[----:B------:R-:W2:Y:S02]  /*b850*/  @!P0 SYNCS.PHASECHK.TRANS64 P0, [R0+URZ], R3 ;  /* 0x00000003000085a7 */ /* 0x000ea400080010ff */
[----:B--2---:R-:W-:Y:S05]  /*b860*/  @!P0 BRA `(.L_x_141) ;  /* 0xfffffffc00f08947 */ /* 0x004fea000383ffff */
[----:B------:R-:W-:Y:S05]  /*b870*/  BRA `(.L_x_142) ;  /* 0xffffff6c00ec7947 */ /* 0x000fea000383ffff */
.L_x_48:
[----:B-1----:R1:W2:Y:S02]  /*b880*/  SYNCS.PHASECHK.TRANS64.TRYWAIT P0, [R2+URZ+0xd0], R5 ;  /* 0x0000d005020075a7 */ /* 0x0022a400080011ff */
[----:B--2---:R-:W-:Y:S05]  /*b890*/  @!P0 NANOSLEEP.SYNCS 0x989680 ;  /* 0x009896800000895d */ /* 0x004fea0003900000 */
[----:B------:R-:W2:Y:S02]  /*b8a0*/  @!P0 SYNCS.PHASECHK.TRANS64 P0, [R2+URZ+0xd0], R5 ;  /* 0x0000d005020085a7 */ /* 0x000ea400080010ff */
[----:B--2---:R-:W-:Y:S05]  /*b8b0*/  @!P0 BRA `(.L_x_48) ;  /* 0xfffffffc00f08947 */ /* 0x004fea000383ffff */
[----:B------:R-:W-:Y:S05]  /*b8c0*/  BRA `(.L_x_143) ;  /* 0xffffff7000507947 */ /* 0x000fea000383ffff */
.L_x_49:
[----:B------:R-:W-:-:S07]  /*b8d0*/  MOV R2, UR4 ;  /* 0x0000000400027c02 */ /* 0x000fce0008000f00 */
.L_x_144:
[----:B-1----:R1:W2:Y:S02]  /*b8e0*/  SYNCS.PHASECHK.TRANS64.TRYWAIT P0, [R2+URZ+0xa0], R5 ;  /* 0x0000a005020075a7 */ /* 0x0022a400080011ff */
[----:B--2---:R-:W-:Y:S05]  /*b8f0*/  @!P0 NANOSLEEP.SYNCS 0x989680 ;  /* 0x009896800000895d */ /* 0x004fea0003900000 */
[----:B------:R-:W2:Y:S02]  /*b900*/  @!P0 SYNCS.PHASECHK.TRANS64 P0, [R2+URZ+0xa0], R5 ;  /* 0x0000a005020085a7 */ /* 0x000ea400080010ff */
[----:B--2---:R-:W-:Y:S05]  /*b910*/  @!P0 BRA `(.L_x_144) ;  /* 0xfffffffc00f08947 */ /* 0x004fea000383ffff */
[----:B------:R-:W-:Y:S05]  /*b920*/  BRA `(.L_x_145) ;  /* 0xffffff7000607947 */ /* 0x000fea000383ffff */
.L_x_50:
[----:B-1----:R1:W2:Y:S02]  /*b930*/  SYNCS.PHASECHK.TRANS64.TRYWAIT P1, [R2+URZ+0x90], R5 ;  /* 0x00009005020075a7 */ /* 0x0022a400080211ff */
[----:B--2---:R-:W-:Y:S05]  /*b940*/  @!P1 NANOSLEEP.SYNCS 0x989680 ;  /* 0x009896800000995d */ /* 0x004fea0003900000 */
[----:B------:R-:W2:Y:S02]  /*b950*/  @!P1 SYNCS.PHASECHK.TRANS64 P1, [R2+URZ+0x90], R5 ;  /* 0x00009005020095a7 */ /* 0x000ea400080210ff */
[----:B--2---:R-:W-:Y:S05]  /*b960*/  @!P1 BRA `(.L_x_50) ;  /* 0xfffffffc00f09947 */ /* 0x004fea000383ffff */
[----:B------:R-:W-:Y:S05]  /*b970*/  BRA `(.L_x_146) ;  /* 0xffffff7000907947 */ /* 0x000fea000383ffff */
.L_x_53:
[----:B------:R-:W-:-:S07]  /*b980*/  MOV R0, UR4 ;  /* 0x0000000400007c02 */ /* 0x000fce0008000f00 */
.L_x_147:
[----:B-1----:R1:W2:Y:S02]  /*b990*/  SYNCS.PHASECHK.TRANS64.TRYWAIT P0, [R0+URZ+0xa0], R3 ;  /* 0x0000a003000075a7 */ /* 0x0022a400080011ff */
[----:B--2---:R-:W-:Y:S05]  /*b9a0*/  @!P0 NANOSLEEP.SYNCS 0x989680 ;  /* 0x009896800000895d */ /* 0x004fea0003900000 */
[----:B------:R-:W2:Y:S02]  /*b9b0*/  @!P0 SYNCS.PHASECHK.TRANS64 P0, [R0+URZ+0xa0], R3 ;  /* 0x0000a003000085a7 */ /* 0x000ea400080010ff */
[----:B--2---:R-:W-:Y:S05]  /*b9c0*/  @!P0 BRA `(.L_x_147) ;  /* 0xfffffffc00f08947 */ /* 0x004fea000383ffff */
[----:B------:R-:W-:Y:S05]  /*b9d0*/  BRA `(.L_x_52) ;  /* 0xffffff7000e47947 */ /* 0x000fea000383ffff */
.L_x_60:
[----:B-1----:R1:W2:Y:S02]  /*b9e0*/  SYNCS.PHASECHK.TRANS64.TRYWAIT P1, [R0+URZ+0x90], R5 ;  /* 0x00009005000075a7 */ /* 0x0022a400080211ff */
[----:B--2---:R-:W-:Y:S05]  /*b9f0*/  @!P1 NANOSLEEP.SYNCS 0x989680 ;  /* 0x009896800000995d */ /* 0x004fea0003900000 */
[----:B------:R-:W2:Y:S02]  /*ba00*/  @!P1 SYNCS.PHASECHK.TRANS64 P1, [R0+URZ+0x90], R5 ;  /* 0x00009005000095a7 */ /* 0x000ea400080210ff */
[----:B--2---:R-:W-:Y:S05]  /*ba10*/  @!P1 BRA `(.L_x_60) ;  /* 0xfffffffc00f09947 */ /* 0x004fea000383ffff */
[----:B------:R-:W-:Y:S05]  /*ba20*/  BRA `(.L_x_148) ;  /* 0xffffff78004c7947 */ /* 0x000fea000383ffff */
.L_x_61:
[----:B------:R-:W-:-:S07]  /*ba30*/  MOV R3, UR22 ;  /* 0x0000001600037c02 */ /* 0x000fce0008000f00 */
.L_x_149:
[----:B-1----:R1:W2:Y:S02]  /*ba40*/  SYNCS.PHASECHK.TRANS64.TRYWAIT P0, [R3+URZ+0xc0], R0 ;  /* 0x0000c000030075a7 */ /* 0x0022a400080011ff */
[----:B--2---:R-:W-:Y:S05]  /*ba50*/  @!P0 NANOSLEEP.SYNCS 0x989680 ;  /* 0x009896800000895d */ /* 0x004fea0003900000 */
[----:B------:R-:W2:Y:S02]  /*ba60*/  @!P0 SYNCS.PHASECHK.TRANS64 P0, [R3+URZ+0xc0], R0 ;  /* 0x0000c000030085a7 */ /* 0x000ea400080010ff */
[----:B--2---:R-:W-:Y:S05]  /*ba70*/  @!P0 BRA `(.L_x_149) ;  /* 0xfffffffc00f08947 */ /* 0x004fea000383ffff */
[----:B------:R-:W-:Y:S05]  /*ba80*/  BRA `(.L_x_150) ;  /* 0xffffff7800847947 */ /* 0x000fea000383ffff */
.L_x_64:
[----:B------:R-:W-:Y:S07]  /*ba90*/  MOV R0, UR5 ;  /* 0x0000000500007c02 */ /* 0x000fee0008000f00 */
.L_x_151:
[----:B-1----:R1:W2:Y:S02]  /*baa0*/  SYNCS.PHASECHK.TRANS64.TRYWAIT P0, [R0+URZ], R3 ;  /* 0x00000003000075a7 */ /* 0x0022a400080011ff */
[----:B--2---:R-:W-:Y:S05]  /*bab0*/  @!P0 NANOSLEEP.SYNCS 0x989680 ;  /* 0x009896800000895d */ /* 0x004fea0003900000 */
[----:B------:R-:W2:Y:S02]  /*bac0*/  @!P0 SYNCS.PHASECHK.TRANS64 P0, [R0+URZ], R3 ;  /* 0x00000003000085a7 */ /* 0x000ea400080010ff */
[----:B--2---:R-:W-:Y:S05]  /*bad0*/  @!P0 BRA `(.L_x_151) ;  /* 0xfffffffc00f08947 */ /* 0x004fea000383ffff */
[----:B------:R-:W-:Y:S05]  /*bae0*/  BRA `(.L_x_63) ;  /* 0xffffff7800a07947 */ /* 0x000fea000383ffff */
.L_x_67:
[----:B------:R-:W-:-:S07]  /*baf0*/  MOV R0, UR4 ;  /* 0x0000000400007c02 */ /* 0x000fce0008000f00 */
.L_x_152:
[----:B--2---:R2:W4:Y:S02]  /*bb00*/  SYNCS.PHASECHK.TRANS64.TRYWAIT P0, [R0+URZ], R3 ;  /* 0x00000003000075a7 */ /* 0x00452400080011ff */
[----:B----4-:R-:W-:Y:S05]  /*bb10*/  @!P0 NANOSLEEP.SYNCS 0x989680 ;  /* 0x009896800000895d */ /* 0x010fea0003900000 */
[----:B------:R-:W4:Y:S02]  /*bb20*/  @!P0 SYNCS.PHASECHK.TRANS64 P0, [R0+URZ], R3 ;  /* 0x00000003000085a7 */ /* 0x000f2400080010ff */
[----:B----4-:R-:W-:Y:S05]  /*bb30*/  @!P0 BRA `(.L_x_152) ;  /* 0xfffffffc00f08947 */ /* 0x010fea000383ffff */
[----:B------:R-:W-:Y:S05]  /*bb40*/  BRA `(.L_x_153) ;  /* 0xffffff7c00547947 */ /* 0x000fea000383ffff */
.L_x_68:
[----:B------:R-:W-:-:S07]  /*bb50*/  MOV R0, UR4 ;  /* 0x0000000400007c02 */ /* 0x000fce0008000f00 */
.L_x_154:
[----:B-1----:R1:W2:Y:S02]  /*bb60*/  SYNCS.PHASECHK.TRANS64.TRYWAIT P0, [R0+URZ], R3 ;  /* 0x00000003000075a7 */ /* 0x0022a400080011ff */
[----:B--2---:R-:W-:Y:S05]  /*bb70*/  @!P0 NANOSLEEP.SYNCS 0x989680 ;  /* 0x009896800000895d */ /* 0x004fea0003900000 */
[----:B------:R-:W2:Y:S02]  /*bb80*/  @!P0 SYNCS.PHASECHK.TRANS64 P0, [R0+URZ], R3 ;  /* 0x00000003000085a7 */ /* 0x000ea400080010ff */
[----:B--2---:R-:W-:Y:S05]  /*bb90*/  @!P0 BRA `(.L_x_154) ;  /* 0xfffffffc00f08947 */ /* 0x004fea000383ffff */
[----:B------:R-:W-:Y:S05]  /*bba0*/  BRA `(.L_x_155) ;  /* 0xffffff7c00607947 */ /* 0x000fea000383ffff */
.L_x_73:
[----:B--2---:R2:W3:Y:S02]  /*bbb0*/  SYNCS.PHASECHK.TRANS64.TRYWAIT P0, [R12+URZ+0x90], R9 ;  /* 0x000090090c0075a7 */ /* 0x0044e400080011ff */
[----:B---3--:R-:W-:Y:S05]  /*bbc0*/  @!P0 NANOSLEEP.SYNCS 0x989680 ;  /* 0x009896800000895d */ /* 0x008fea0003900000 */
[----:B------:R-:W3:Y:S02]  /*bbd0*/  @!P0 SYNCS.PHASECHK.TRANS64 P0, [R12+URZ+0x90], R9 ;  /* 0x000090090c0085a7 */ /* 0x000ee400080010ff */
[----:B---3--:R-:W-:Y:S05]  /*bbe0*/  @!P0 BRA `(.L_x_73) ;  /* 0xfffffffc00f08947 */ /* 0x008fea000383ffff */
[----:B------:R-:W-:Y:S05]  /*bbf0*/  BRA `(.L_x_156) ;  /* 0xffffff8000907947 */ /* 0x000fea000383ffff */
.L_x_76:
[----:B------:R-:W-:Y:S07]  /*bc00*/  MOV R0, UR21 ;  /* 0x0000001500007c02 */ /* 0x000fee0008000f00 */
.L_x_157:
[----:B--2---:R2:W3:Y:S02]  /*bc10*/  SYNCS.PHASECHK.TRANS64.TRYWAIT P2, [R0+URZ+0x88], R11 ;  /* 0x0000880b000075a7 */ /* 0x0044e400080411ff */
[----:B---3--:R-:W-:Y:S05]  /*bc20*/  @!P2 NANOSLEEP.SYNCS 0x989680 ;  /* 0x009896800000a95d */ /* 0x008fea0003900000 */
[----:B------:R-:W3:Y:S02]  /*bc30*/  @!P2 SYNCS.PHASECHK.TRANS64 P2, [R0+URZ+0x88], R11 ;  /* 0x0000880b0000a5a7 */ /* 0x000ee400080410ff */
[----:B---3--:R-:W-:Y:S05]  /*bc40*/  @!P2 BRA `(.L_x_157) ;  /* 0xfffffffc00f0a947 */ /* 0x008fea000383ffff */
[----:B------:R-:W-:Y:S05]  /*bc50*/  BRA `(.L_x_75) ;  /* 0xffffff8400f87947 */ /* 0x000fea000383ffff */
.L_x_79:
[----:B--2---:R-:W-:Y:S07]  /*bc60*/  MOV R0, UR21 ;  /* 0x0000001500007c02 */ /* 0x004fee0008000f00 */
.L_x_158:
[----:B--2---:R2:W3:Y:S02]  /*bc70*/  SYNCS.PHASECHK.TRANS64.TRYWAIT P0, [R0+URZ+0x60], R9 ;  /* 0x00006009000075a7 */ /* 0x0044e400080011ff */
[----:B---3--:R-:W-:Y:S05]  /*bc80*/  @!P0 NANOSLEEP.SYNCS 0x989680 ;  /* 0x009896800000895d */ /* 0x008fea0003900000 */
[----:B------:R-:W3:Y:S02]  /*bc90*/  @!P0 SYNCS.PHASECHK.TRANS64 P0, [R0+URZ+0x60], R9 ;  /* 0x00006009000085a7 */ /* 0x000ee400080010ff */
[----:B---3--:R-:W-:Y:S05]  /*bca0*/  @!P0 BRA `(.L_x_158) ;  /* 0xfffffffc00f08947 */ /* 0x008fea000383ffff */
[----:B------:R-:W-:Y:S05]  /*bcb0*/  BRA `(.L_x_159) ;  /* 0xffffff8800547947 */ /* 0x000fea000383ffff */
.L_x_80:
[----:B------:R-:W-:Y:S07]  /*bcc0*/  MOV R0, UR21 ;  /* 0x0000001500007c02 */ /* 0x000fee0008000f00 */
.L_x_160:
[----:B--2---:R2:W3:Y:S02]  /*bcd0*/  SYNCS.PHASECHK.TRANS64.TRYWAIT P0, [R0+URZ+0x68], R9 ;  /* 0x00006809000075a7 */ /* 0x0044e400080011ff */
[----:B---3--:R-:W-:Y:S05]  /*bce0*/  @!P0 NANOSLEEP.SYNCS 0x989680 ;  /* 0x009896800000895d */ /* 0x008fea0003900000 */
[----:B------:R-:W3:Y:S02]  /*bcf0*/  @!P0 SYNCS.PHASECHK.TRANS64 P0, [R0+URZ+0x68], R9 ;  /* 0x00006809000085a7 */ /* 0x000ee400080010ff */
[----:B---3--:R-:W-:Y:S05]  /*bd00*/  @!P0 BRA `(.L_x_160) ;  /* 0xfffffffc00f08947 */ /* 0x008fea000383ffff */
[----:B------:R-:W-:Y:S05]  /*bd10*/  BRA `(.L_x_161) ;  /* 0xffffff88008c7947 */ /* 0x000fea000383ffff */
.L_x_81:
[----:B------:R-:W-:Y:S07]  /*bd20*/  MOV R0, UR21 ;  /* 0x0000001500007c02 */ /* 0x000fee0008000f00 */
.L_x_162:
[----:B--2---:R2:W3:Y:S02]  /*bd30*/  SYNCS.PHASECHK.TRANS64.TRYWAIT P0, [R0+URZ+0x70], R9 ;  /* 0x00007009000075a7 */ /* 0x0044e400080011ff */
[----:B---3--:R-:W-:Y:S05]  /*bd40*/  @!P0 NANOSLEEP.SYNCS 0x989680 ;  /* 0x009896800000895d */ /* 0x008fea0003900000 */
[----:B------:R-:W3:Y:S02]  /*bd50*/  @!P0 SYNCS.PHASECHK.TRANS64 P0, [R0+URZ+0x70], R9 ;  /* 0x00007009000085a7 */ /* 0x000ee400080010ff */
[----:B---3--:R-:W-:Y:S05]  /*bd60*/  @!P0 BRA `(.L_x_162) ;  /* 0xfffffffc00f08947 */ /* 0x008fea000383ffff */
[----:B------:R-:W-:Y:S05]  /*bd70*/  BRA `(.L_x_163) ;  /* 0xffffff8800d07947 */ /* 0x000fea000383ffff */
.L_x_82:
[----:B------:R-:W-:Y:S07]  /*bd80*/  MOV R0, UR21 ;  /* 0x0000001500007c02 */ /* 0x000fee0008000f00 */
.L_x_164:
[----:B--2---:R2:W3:Y:S02]  /*bd90*/  SYNCS.PHASECHK.TRANS64.TRYWAIT P0, [R0+URZ+0x78], R9 ;  /* 0x00007809000075a7 */ /* 0x0044e400080011ff */
[----:B---3--:R-:W-:Y:S05]  /*bda0*/  @!P0 NANOSLEEP.SYNCS 0x989680 ;  /* 0x009896800000895d */ /* 0x008fea0003900000 */
[----:B------:R-:W3:Y:S02]  /*bdb0*/  @!P0 SYNCS.PHASECHK.TRANS64 P0, [R0+URZ+0x78], R9 ;  /* 0x00007809000085a7 */ /* 0x000ee400080010ff */
[----:B---3--:R-:W-:Y:S05]  /*bdc0*/  @!P0 BRA `(.L_x_164) ;  /* 0xfffffffc00f08947 */ /* 0x008fea000383ffff */
[----:B------:R-:W-:Y:S05]  /*bdd0*/  BRA `(.L_x_165) ;  /* 0xffffff8c00107947 */ /* 0x000fea000383ffff */
.L_x_84:
[----:B------:R-:W-:-:S07]  /*bde0*/  MOV R0, UR21 ;  /* 0x0000001500007c02 */ /* 0x000fce0008000f00 */
.L_x_166:
[----:B---3--:R3:W4:Y:S02]  /*bdf0*/  SYNCS.PHASECHK.TRANS64.TRYWAIT P0, [R0+URZ+0x60], R3 ;  /* 0x00006003000075a7 */ /* 0x00872400080011ff */
[----:B----4-:R-:W-:Y:S05]  /*be00*/  @!P0 NANOSLEEP.SYNCS 0x989680 ;  /* 0x009896800000895d */ /* 0x010fea0003900000 */
[----:B------:R-:W4:Y:S02]  /*be10*/  @!P0 SYNCS.PHASECHK.TRANS64 P0, [R0+URZ+0x60], R3 ;  /* 0x00006003000085a7 */ /* 0x000f2400080010ff */
[----:B----4-:R-:W-:Y:S05]  /*be20*/  @!P0 BRA `(.L_x_166) ;  /* 0xfffffffc00f08947 */ /* 0x010fea000383ffff */
[----:B------:R-:W-:Y:S05]  /*be30*/  BRA `(.L_x_167) ;  /* 0xffffff8c00847947 */ /* 0x000fea000383ffff */
.L_x_85:
[----:B---3--:R-:W-:-:S07]  /*be40*/  MOV R0, UR21 ;  /* 0x0000001500007c02 */ /* 0x008fce0008000f00 */
.L_x_168:
[----:B---3--:R3:W4:Y:S02]  /*be50*/  SYNCS.PHASECHK.TRANS64.TRYWAIT P0, [R0+URZ+0x68], R3 ;  /* 0x00006803000075a7 */ /* 0x00872400080011ff */
[----:B----4-:R-:W-:Y:S05]  /*be60*/  @!P0 NANOSLEEP.SYNCS 0x989680 ;  /* 0x009896800000895d */ /* 0x010fea0003900000 */
[----:B------:R-:W4:Y:S02]  /*be70*/  @!P0 SYNCS.PHASECHK.TRANS64 P0, [R0+URZ+0x68], R3 ;  /* 0x00006803000085a7 */ /* 0x000f2400080010ff */
[----:B----4-:R-:W-:Y:S05]  /*be80*/  @!P0 BRA `(.L_x_168) ;  /* 0xfffffffc00f08947 */ /* 0x010fea000383ffff */
[----:B------:R-:W-:Y:S05]  /*be90*/  BRA `(.L_x_169) ;  /* 0xffffff8c00747947 */ /* 0x000fea000383ffff */
.L_x_86:
[----:B---3--:R-:W-:-:S07]  /*bea0*/  MOV R0, UR21 ;  /* 0x0000001500007c02 */ /* 0x008fce0008000f00 */
.L_x_170:
[----:B---3--:R3:W4:Y:S02]  /*beb0*/  SYNCS.PHASECHK.TRANS64.TRYWAIT P0, [R0+URZ+0x70], R3 ;  /* 0x00007003000075a7 */ /* 0x00872400080011ff */
[----:B----4-:R-:W-:Y:S05]  /*bec0*/  @!P0 NANOSLEEP.SYNCS 0x989680 ;  /* 0x009896800000895d */ /* 0x010fea0003900000 */
[----:B------:R-:W4:Y:S02]  /*bed0*/  @!P0 SYNCS.PHASECHK.TRANS64 P0, [R0+URZ+0x70], R3 ;  /* 0x00007003000085a7 */ /* 0x000f2400080010ff */
[----:B----4-:R-:W-:Y:S05]  /*bee0*/  @!P0 BRA `(.L_x_170) ;  /* 0xfffffffc00f08947 */ /* 0x010fea000383ffff */
[----:B------:R-:W-:Y:S05]  /*bef0*/  BRA `(.L_x_171) ;  /* 0xffffff8c00647947 */ /* 0x000fea000383ffff */
.L_x_88:
[----:B-1----:R1:W2:Y:S02]  /*bf00*/  SYNCS.PHASECHK.TRANS64.TRYWAIT P0, [R3+URZ+0x90], R0 ;  /* 0x00009000030075a7 */ /* 0x0022a400080011ff */
[----:B--2---:R-:W-:Y:S05]  /*bf10*/  @!P0 NANOSLEEP.SYNCS 0x989680 ;  /* 0x009896800000895d */ /* 0x004fea0003900000 */
[----:B------:R-:W2:Y:S02]  /*bf20*/  @!P0 SYNCS.PHASECHK.TRANS64 P0, [R3+URZ+0x90], R0 ;  /* 0x00009000030085a7 */ /* 0x000ea400080010ff */
[----:B--2---:R-:W-:Y:S05]  /*bf30*/  @!P0 BRA `(.L_x_88) ;  /* 0xfffffffc00f08947 */ /* 0x004fea000383ffff */
[----:B------:R-:W-:Y:S05]  /*bf40*/  BRA `(.L_x_172) ;  /* 0xffffff9000307947 */ /* 0x000fea000383ffff */
.L_x_99:
[----:B--2---:R2:W1:Y:S02]  /*bf50*/  SYNCS.PHASECHK.TRANS64.TRYWAIT P1, [R3+URZ+0x40], R2 ;  /* 0x00004002030075a7 */ /* 0x00446400080211ff */
[----:B-1----:R-:W-:Y:S05]  /*bf60*/  @!P1 NANOSLEEP.SYNCS 0x989680 ;  /* 0x009896800000995d */ /* 0x002fea0003900000 */
[----:B------:R-:W1:Y:S02]  /*bf70*/  @!P1 SYNCS.PHASECHK.TRANS64 P1, [R3+URZ+0x40], R2 ;  /* 0x00004002030095a7 */ /* 0x000e6400080210ff */
[----:B-1----:R-:W-:Y:S05]  /*bf80*/  @!P1 BRA `(.L_x_99) ;  /* 0xfffffffc00f09947 */ /* 0x002fea000383ffff */
[----:B------:R-:W-:Y:S05]  /*bf90*/  BRA `(.L_x_98) ;  /* 0xffffff9c00b47947 */ /* 0x000fea000383ffff */
.L_x_101:
[----:B--2---:R2:W4:Y:S02]  /*bfa0*/  SYNCS.PHASECHK.TRANS64.TRYWAIT P0, [R177+URZ+0xb0], R4 ;  /* 0x0000b004b10075a7 */ /* 0x00452400080011ff */
[----:B----4-:R-:W-:Y:S05]  /*bfb0*/  @!P0 NANOSLEEP.SYNCS 0x989680 ;  /* 0x009896800000895d */ /* 0x010fea0003900000 */
[----:B------:R-:W4:Y:S02]  /*bfc0*/  @!P0 SYNCS.PHASECHK.TRANS64 P0, [R177+URZ+0xb0], R4 ;  /* 0x0000b004b10085a7 */ /* 0x000f2400080010ff */
[----:B----4-:R-:W-:Y:S05]  /*bfd0*/  @!P0 BRA `(.L_x_101) ;  /* 0xfffffffc00f08947 */ /* 0x010fea000383ffff */
[----:B------:R-:W-:Y:S05]  /*bfe0*/  BRA `(.L_x_100) ;  /* 0xffffffa0000c7947 */ /* 0x000fea000383ffff */
.L_x_110:
[----:B---3--:R3:W4:Y:S02]  /*bff0*/  SYNCS.PHASECHK.TRANS64.TRYWAIT P0, [R190+URZ+0x40], R5 ;  /* 0x00004005be0075a7 */ /* 0x00872400080011ff */
[----:B----4-:R-:W-:Y:S05]  /*c000*/  @!P0 NANOSLEEP.SYNCS 0x989680 ;  /* 0x009896800000895d */ /* 0x010fea0003900000 */
[----:B------:R-:W4:Y:S02]  /*c010*/  @!P0 SYNCS.PHASECHK.TRANS64 P0, [R190+URZ+0x40], R5 ;  /* 0x00004005be0085a7 */ /* 0x000f2400080010ff */
[----:B----4-:R-:W-:Y:S05]  /*c020*/  @!P0 BRA `(.L_x_110) ;  /* 0xfffffffc00f08947 */ /* 0x010fea000383ffff */
[----:B------:R-:W-:Y:S05]  /*c030*/  BRA `(.L_x_109) ;  /* 0xffffffb4001c7947 */ /* 0x000fea000383ffff */
.L_x_119:
[----:B---3--:R3:W4:Y:S02]  /*c040*/  SYNCS.PHASECHK.TRANS64.TRYWAIT P0, [R0+URZ+0x40], R7 ;  /* 0x00004007000075a7 */ /* 0x00872400080011ff */
[----:B----4-:R-:W-:Y:S05]  /*c050*/  @!P0 NANOSLEEP.SYNCS 0x989680 ;  /* 0x009896800000895d */ /* 0x010fea0003900000 */
[----:B------:R-:W4:Y:S02]  /*c060*/  @!P0 SYNCS.PHASECHK.TRANS64 P0, [R0+URZ+0x40], R7 ;  /* 0x00004007000085a7 */ /* 0x000f2400080010ff */
[----:B----4-:R-:W-:Y:S05]  /*c070*/  @!P0 BRA `(.L_x_119) ;  /* 0xfffffffc00f08947 */ /* 0x010fea000383ffff */
[----:B------:R-:W-:Y:S05]  /*c080*/  BRA `(.L_x_118) ;  /* 0xffffffc800747947 */ /* 0x000fea000383ffff */
.L_x_128:
[----:B---3--:R3:W4:Y:S02]  /*c090*/  SYNCS.PHASECHK.TRANS64.TRYWAIT P0, [R0+URZ+0x40], R5 ;  /* 0x00004005000075a7 */ /* 0x00872400080011ff */
[----:B----4-:R-:W-:Y:S05]  /*c0a0*/  @!P0 NANOSLEEP.SYNCS 0x989680 ;  /* 0x009896800000895d */ /* 0x010fea0003900000 */
[----:B------:R-:W4:Y:S02]  /*c0b0*/  @!P0 SYNCS.PHASECHK.TRANS64 P0, [R0+URZ+0x40], R5 ;  /* 0x00004005000085a7 */ /* 0x000f2400080010ff */
[----:B----4-:R-:W-:Y:S05]  /*c0c0*/  @!P0 BRA `(.L_x_128) ;  /* 0xfffffffc00f08947 */ /* 0x010fea000383ffff */
[----:B------:R-:W-:Y:S05]  /*c0d0*/  BRA `(.L_x_127) ;  /* 0xffffffdc00d87947 */ /* 0x000fea000383ffff */
        .weak           $__internal_0_$__cuda_sm10x_tcgen05_guardrail_trap_col_being_dealloced_not_returned_by_alloc
        .type           $__internal_0_$__cuda_sm10x_tcgen05_guardrail_trap_col_being_dealloced_not_returned_by_alloc,@function
        .size           $__internal_0_$__cuda_sm10x_tcgen05_guardrail_trap_col_being_dealloced_not_returned_by_alloc,($__internal_1_$__cuda_sm10x_tcgen05_guardrail_trap_phase_invalid_during_alloc - $__internal_0_$__cuda_sm10x_tcgen05_guardrail_trap_col_being_dealloced_not_returned_by_alloc)
$__internal_0_$__cuda_sm10x_tcgen05_guardrail_trap_col_being_dealloced_not_returned_by_alloc:
[----:B------:R-:W-:Y:S05]  /*c0e0*/  BPT.TRAP 0x1 ;  /* 0x000000040000795c */ /* 0x000fea0000300000 */
[----:B------:R-:W-:-:S04]  /*c0f0*/  HFMA2 R3, -RZ, RZ, 0, 0 ;  /* 0x00000000ff037431 */ /* 0x000fc800000001ff */
[----:B------:R-:W-:Y:S05]  /*c100*/  RET.REL.NODEC R2 `(_ZN7cutlass13device_kernelINS_4gemm6kernel13GemmUniversalIN4cute5tupleIJiiiiEEENS1_10collective13CollectiveMmaINS1_35MainloopSm100TmaUmmaWarpSpecializedILi4ELi2ELi2ENS5_IJNS4_1CILi1EEENSA_ILi2EEESB_EEEEENS5_IJNSA_ILi128EEENSA_ILi256EEENSA_ILi64EEEEEENS_12float_e4m3_tENS5_IJlSB_lEEESJ_SK_NS4_8TiledMMAINS4_8MMA_AtomIJNS4_10MMA_TraitsINS4_19SM100_MMA_F8F6F4_SSEJSJ_SJ_fSF_SG_NS4_17integral_constantINS4_4UMMA5MajorELSR_0EEESS_NSP_INSQ_7ScaleInELST_0EEESU_EEEEEENS4_6LayoutINS5_IJSB_SB_SB_EEENS5_IJNSA_ILi0EEESZ_SZ_EEEEENS5_IJNS4_10UnderscoreES12_S12_EEEEENS4_23SM90_TMA_LOAD_MULTICASTENS4_14ComposedLayoutINS4_7SwizzleILi2ELi4ELi3EEENS4_18smem_ptr_flag_bitsILi8EEENSX_INS5_IJNSA_ILi8EEESH_EEENS5_IJSH_SB_EEEEEEEvNS4_8identityENS4_13SM90_TMA_LOADES1F_vS1G_EENS_8epilogue10collective18CollectiveEpilogueINS1J_23Sm100TmaWarpSpecializedILi4ELi2ELi64ELb0ELb0EEEJSI_NS5_IJNSX_ISF_SB_EENSX_ISH_SB_EEEEESJ_SK_SJ_SK_NS1J_6fusion15FusionCallbacksIS1N_NS1R_17LinearCombinationISJ_fSJ_fLNS_15FloatRoundStyleE2EEESI_S1Q_JEEENS4_5SM1004TMEM4LOAD26SM100_TMEM_LOAD_32dp32b64xES1H_S1F_NS4_39AutoVectorizingCopyWithAssumedAlignmentILi128EEENS4_14SM90_TMA_STOREES1F_S22_S22_EEEvvEEEEvNT_6ParamsE) ;  /* 0xffffff3c02bc7950 */ /* 0x000fea0003c3ffff */
        .weak           $__internal_1_$__cuda_sm10x_tcgen05_guardrail_trap_phase_invalid_during_alloc
        .type           $__internal_1_$__cuda_sm10x_tcgen05_guardrail_trap_phase_invalid_during_alloc,@function
        .size           $__internal_1_$__cuda_sm10x_tcgen05_guardrail_trap_phase_invalid_during_alloc,($__internal_2_$__cuda_sm10x_tcgen05_guardrail_trap_unallocated_columns_being_dealloced - $__internal_1_$__cuda_sm10x_tcgen05_guardrail_trap_phase_invalid_during_alloc)
$__internal_1_$__cuda_sm10x_tcgen05_guardrail_trap_phase_invalid_during_alloc:
[----:B------:R-:W-:Y:S05]  /*c110*/  BPT.TRAP 0x1 ;  /* 0x000000040000795c */ /* 0x000fea0000300000 */
[----:B------:R-:W-:-:S04]  /*c120*/  MOV R5, 0x0 ;  /* 0x0000000000057802 */ /* 0x000fc80000000f00 */
[----:B------:R-:W-:Y:S05]  /*c130*/  RET.REL.NODEC R4 `(_ZN7cutlass13device_kernelINS_4gemm6kernel13GemmUniversalIN4cute5tupleIJiiiiEEENS1_10collective13CollectiveMmaINS1_35MainloopSm100TmaUmmaWarpSpecializedILi4ELi2ELi2ENS5_IJNS4_1CILi1EEENSA_ILi2EEESB_EEEEENS5_IJNSA_ILi128EEENSA_ILi256EEENSA_ILi64EEEEEENS_12float_e4m3_tENS5_IJlSB_lEEESJ_SK_NS4_8TiledMMAINS4_8MMA_AtomIJNS4_10MMA_TraitsINS4_19SM100_MMA_F8F6F4_SSEJSJ_SJ_fSF_SG_NS4_17integral_constantINS4_4UMMA5MajorELSR_0EEESS_NSP_INSQ_7ScaleInELST_0EEESU_EEEEEENS4_6LayoutINS5_IJSB_SB_SB_EEENS5_IJNSA_ILi0EEESZ_SZ_EEEEENS5_IJNS4_10UnderscoreES12_S12_EEEEENS4_23SM90_TMA_LOAD_MULTICASTENS4_14ComposedLayoutINS4_7SwizzleILi2ELi4ELi3EEENS4_18smem_ptr_flag_bitsILi8EEENSX_INS5_IJNSA_ILi8EEESH_EEENS5_IJSH_SB_EEEEEEEvNS4_8identityENS4_13SM90_TMA_LOADES1F_vS1G_EENS_8epilogue10collective18CollectiveEpilogueINS1J_23Sm100TmaWarpSpecializedILi4ELi2ELi64ELb0ELb0EEEJSI_NS5_IJNSX_ISF_SB_EENSX_ISH_SB_EEEEESJ_SK_SJ_SK_NS1J_6fusion15FusionCallbacksIS1N_NS1R_17LinearCombinationISJ_fSJ_fLNS_15FloatRoundStyleE2EEESI_S1Q_JEEENS4_5SM1004TMEM4LOAD26SM100_TMEM_LOAD_32dp32b64xES1H_S1F_NS4_39AutoVectorizingCopyWithAssumedAlignmentILi128EEENS4_14SM90_TMA_STOREES1F_S22_S22_EEEvvEEEEvNT_6ParamsE) ;  /* 0xffffff3c04b07950 */ /* 0x000fea0003c3ffff */
        .weak           $__internal_2_$__cuda_sm10x_tcgen05_guardrail_trap_unallocated_columns_being_dealloced
        .type           $__internal_2_$__cuda_sm10x_tcgen05_guardrail_trap_unallocated_columns_being_dealloced,@function
        .size           $__internal_2_$__cuda_sm10x_tcgen05_guardrail_trap_unallocated_columns_being_dealloced,(.L_x_174 - $__internal_2_$__cuda_sm10x_tcgen05_guardrail_trap_unallocated_columns_being_dealloced)
$__internal_2_$__cuda_sm10x_tcgen05_guardrail_trap_unallocated_columns_being_dealloced:
[----:B------:R-:W-:Y:S05]  /*c140*/  BPT.TRAP 0x1 ;  /* 0x000000040000795c */ /* 0x000fea0000300000 */
[----:B------:R-:W-:-:S04]  /*c150*/  HFMA2 R3, -RZ, RZ, 0, 0 ;  /* 0x00000000ff037431 */ /* 0x000fc800000001ff */
[----:B------:R-:W-:Y:S05]  /*c160*/  RET.REL.NODEC R2 `(_ZN7cutlass13device_kernelINS_4gemm6kernel13GemmUniversalIN4cute5tupleIJiiiiEEENS1_10collective13CollectiveMmaINS1_35MainloopSm100TmaUmmaWarpSpecializedILi4ELi2ELi2ENS5_IJNS4_1CILi1EEENSA_ILi2EEESB_EEEEENS5_IJNSA_ILi128EEENSA_ILi256EEENSA_ILi64EEEEEENS_12float_e4m3_tENS5_IJlSB_lEEESJ_SK_NS4_8TiledMMAINS4_8MMA_AtomIJNS4_10MMA_TraitsINS4_19SM100_MMA_F8F6F4_SSEJSJ_SJ_fSF_SG_NS4_17integral_constantINS4_4UMMA5MajorELSR_0EEESS_NSP_INSQ_7ScaleInELST_0EEESU_EEEEEENS4_6LayoutINS5_IJSB_SB_SB_EEENS5_IJNSA_ILi0EEESZ_SZ_EEEEENS5_IJNS4_10UnderscoreES12_S12_EEEEENS4_23SM90_TMA_LOAD_MULTICASTENS4_14ComposedLayoutINS4_7SwizzleILi2ELi4ELi3EEENS4_18smem_ptr_flag_bitsILi8EEENSX_INS5_IJNSA_ILi8EEESH_EEENS5_IJSH_SB_EEEEEEEvNS4_8identityENS4_13SM90_TMA_LOADES1F_vS1G_EENS_8epilogue10collective18CollectiveEpilogueINS1J_23Sm100TmaWarpSpecializedILi4ELi2ELi64ELb0ELb0EEEJSI_NS5_IJNSX_ISF_SB_EENSX_ISH_SB_EEEEESJ_SK_SJ_SK_NS1J_6fusion15FusionCallbacksIS1N_NS1R_17LinearCombinationISJ_fSJ_fLNS_15FloatRoundStyleE2EEESI_S1Q_JEEENS4_5SM1004TMEM4LOAD26SM100_TMEM_LOAD_32dp32b64xES1H_S1F_NS4_39AutoVectorizingCopyWithAssumedAlignmentILi128EEENS4_14SM90_TMA_STOREES1F_S22_S22_EEEvvEEEEvNT_6ParamsE) ;  /* 0xffffff3c02a47950 */ /* 0x000fea0003c3ffff */
.L_x_173:
[----:B------:R-:W-:-:S00]  /*c170*/  BRA `(.L_x_173) ;  /* 0xfffffffc00fc7947 */ /* 0x000fc0000383ffff */
[----:B------:R-:W-:-:S00]  /*c180*/  NOP ;  /* 0x0000000000007918 */ /* 0x000fc00000000000 */
[----:B------:R-:W-:-:S00]  /*c190*/  NOP ;  /* 0x0000000000007918 */ /* 0x000fc00000000000 */
[----:B------:R-:W-:-:S00]  /*c1a0*/  NOP ;  /* 0x0000000000007918 */ /* 0x000fc00000000000 */
[----:B------:R-:W-:-:S00]  /*c1b0*/  NOP ;  /* 0x0000000000007918 */ /* 0x000fc00000000000 */
[----:B------:R-:W-:-:S00]  /*c1c0*/  NOP ;  /* 0x0000000000007918 */ /* 0x000fc00000000000 */
[----:B------:R-:W-:-:S00]  /*c1d0*/  NOP ;  /* 0x0000000000007918 */ /* 0x000fc00000000000 */
[----:B------:R-:W-:-:S00]  /*c1e0*/  NOP ;  /* 0x0000000000007918 */ /* 0x000fc00000000000 */
[----:B------:R-:W-:-:S00]  /*c1f0*/  NOP ;  /* 0x0000000000007918 */ /* 0x000fc00000000000 */
.L_x_174:


//--------------------- .nv.global.init           --------------------------
	.section	.nv.global.init,"aw",@progbits
.nv.global.init:
	.type		$str$27,@object
	.size		$str$27,($str$28 - $str$27)
$str$27:
        /*0000*/ 	.byte	0x28, 0x61, 0x64, 0x64, 0x72, 0x65, 0x73, 0x73, 0x20, 0x26, 0x20, 0x6d, 0x61, 0x73, 0x6b, 0x29
        /*0010*/ 	.byte	0x20, 0x3d, 0x3d, 0x20, 0x30, 0x00
	.type		$str$28,@object
	.size		$str$28,($str$26 - $str$28)
$str$28:
        /*0016*/ 	.byte	0x2f, 0x74, 0x6d, 0x70, 0x2f, 0x63, 0x75, 0x74, 0x6c, 0x61, 0x73, 0x73, 0x5f, 0x73, 0x77, 0x65
        /*0026*/ 	.byte	0x65, 0x70, 0x5f, 0x73, 0x72, 0x63, 0x2f, 0x69, 0x6e, 0x63, 0x6c, 0x75, 0x64, 0x65, 0x2f, 0x63
        /*0036*/ 	.byte	0x75, 0x74, 0x65, 0x2f, 0x70, 0x6f, 0x69, 0x6e, 0x74, 0x65, 0x72, 0x5f, 0x66, 0x6c, 0x61, 0x67
        /*0046*/ 	.byte	0x67, 0x65, 0x64, 0x2e, 0x68, 0x70, 0x70, 0x00
	.type		$str$26,@object
	.size		$str$26,($str$25 - $str$26)
$str$26:
        /*004e*/ 	.byte	0x2f, 0x74, 0x6d, 0x70, 0x2f, 0x63, 0x75, 0x74, 0x6c, 0x61, 0x73, 0x73, 0x5f, 0x73, 0x77, 0x65
        /*005e*/ 	.byte	0x65, 0x70, 0x5f, 0x73, 0x72, 0x63, 0x2f, 0x69, 0x6e, 0x63, 0x6c, 0x75, 0x64, 0x65, 0x2f, 0x63
        /*006e*/ 	.byte	0x75, 0x74, 0x65, 0x2f, 0x61, 0x74, 0x6f, 0x6d, 0x2f, 0x63, 0x6f, 0x70, 0x79, 0x5f, 0x74, 0x72
        /*007e*/ 	.byte	0x61, 0x69, 0x74, 0x73, 0x5f, 0x73, 0x6d, 0x31, 0x30, 0x30, 0x2e, 0x68, 0x70, 0x70, 0x00
	.type		$str$25,@object
	.size		$str$25,(__unnamed_1 - $str$25)
$str$25:
        /*008d*/ 	.byte	0x28, 0x28, 0x75, 0x69, 0x6e, 0x74, 0x33, 0x32, 0x5f, 0x74, 0x28, 0x74, 0x68, 0x72, 0x65, 0x61
        /*009d*/ 	.byte	0x64, 0x49, 0x64, 0x78, 0x2e, 0x78, 0x29, 0x20, 0x2f, 0x20, 0x33, 0x32, 0x29, 0x20, 0x25, 0x20
        /*00ad*/ 	.byte	0x34, 0x29, 0x20, 0x3d, 0x3d, 0x20, 0x28, 0x28, 0x28, 0x74, 0x6d, 0x65, 0x6d, 0x5f, 0x61, 0x64
        /*00bd*/ 	.byte	0x64, 0x72, 0x20, 0x3e, 0x3e, 0x20, 0x31, 0x36, 0x29, 0x20, 0x2f, 0x20, 0x33, 0x32, 0x29, 0x20
        /*00cd*/ 	.byte	0x25, 0x20, 0x34, 0x29, 0x00
	.type		__unnamed_1,@object
	.size		__unnamed_1,(__unnamed_2 - __unnamed_1)
__unnamed_1:
        /*00d2*/ 	.byte	0x61, 0x75, 0x74, 0x6f, 0x20, 0x63, 0x75, 0x74, 0x65, 0x3a, 0x3a, 0x61, 0x73, 0x5f, 0x70, 0x6f
        /* <DEDUP_REMOVED lines=24> */
        /*0262*/ 	.byte	0x43, 0x3c, 0x38, 0x31, 0x39, 0x32, 0x3e, 0x3e, 0x3e, 0x3e, 0x5d, 0x00
	.type		__unnamed_2,@object
	.size		__unnamed_2,(__unnamed_3 - __unnamed_2)
__unnamed_2:
        /* <DEDUP_REMOVED lines=26> */
	.type		__unnamed_3,@object
	.size		__unnamed_3,(.L_3 - __unnamed_3)
__unnamed_3:
        /* <DEDUP_REMOVED lines=42> */
        /*06aa*/ 	.byte	0x3e, 0x3e, 0x3e, 0x3e, 0x5d, 0x00
.L_3:


//--------------------- .nv.shared._ZN7cutlass13device_kernelINS_4gemm6kernel13GemmUniversalIN4cute5tupleIJiiiiEEENS1_10collective13CollectiveMmaINS1_35MainloopSm100TmaUmmaWarpSpecializedILi4ELi2ELi2ENS5_IJNS4_1CILi1EEENSA_ILi2EEESB_EEEEENS5_IJNSA_ILi128EEENSA_ILi256EEENSA_ILi64EEEEEENS_12float_e4m3_tENS5_IJlSB_lEEESJ_SK_NS4_8TiledMMAINS4_8MMA_AtomIJNS4_10MMA_TraitsINS4_19SM100_MMA_F8F6F4_SSEJSJ_SJ_fSF_SG_NS4_17integral_constantINS4_4UMMA5MajorELSR_0EEESS_NSP_INSQ_7ScaleInELST_0EEESU_EEEEEENS4_6LayoutINS5_IJSB_SB_SB_EEENS5_IJNSA_ILi0EEESZ_SZ_EEEEENS5_IJNS4_10UnderscoreES12_S12_EEEEENS4_23SM90_TMA_LOAD_MULTICASTENS4_14ComposedLayoutINS4_7SwizzleILi2ELi4ELi3EEENS4_18smem_ptr_flag_bitsILi8EEENSX_INS5_IJNSA_ILi8EEESH_EEENS5_IJSH_SB_EEEEEEEvNS4_8identityENS4_13SM90_TMA_LOADES1F_vS1G_EENS_8epilogue10collective18CollectiveEpilogueINS1J_23Sm100TmaWarpSpecializedILi4ELi2ELi64ELb0ELb0EEEJSI_NS5_IJNSX_ISF_SB_EENSX_ISH_SB_EEEEESJ_SK_SJ_SK_NS1J_6fusion15FusionCallbacksIS1N_NS1R_17LinearCombinationISJ_fSJ_fLNS_15FloatRoundStyleE2EEESI_S1Q_JEEENS4_5SM1004TMEM4LOAD26SM100_TMEM_LOAD_32dp32b64xES1H_S1F_NS4_39AutoVectorizingCopyWithAssumedAlignmentILi128EEENS4_14SM90_TMA_STOREES1F_S22_S22_EEEvvEEEEvNT_6ParamsE --------------------------
	.section	.nv.shared._ZN7cutlass13device_kernelINS_4gemm6kernel13GemmUniversalIN4cute5tupleIJiiiiEEENS1_10collective13CollectiveMmaINS1_35MainloopSm100TmaUmmaWarpSpecializedILi4ELi2ELi2ENS5_IJNS4_1CILi1EEENSA_ILi2EEESB_EEEEENS5_IJNSA_ILi128EEENSA_ILi256EEENSA_ILi64EEEEEENS_12float_e4m3_tENS5_IJlSB_lEEESJ_SK_NS4_8TiledMMAINS4_8MMA_AtomIJNS4_10MMA_TraitsINS4_19SM100_MMA_F8F6F4_SSEJSJ_SJ_fSF_SG_NS4_17integral_constantINS4_4UMMA5MajorELSR_0EEESS_NSP_INSQ_7ScaleInELST_0EEESU_EEEEEENS4_6LayoutINS5_IJSB_SB_SB_EEENS5_IJNSA_ILi0EEESZ_SZ_EEEEENS5_IJNS4_10UnderscoreES12_S12_EEEEENS4_23SM90_TMA_LOAD_MULTICASTENS4_14ComposedLayoutINS4_7SwizzleILi2ELi4ELi3EEENS4_18smem_ptr_flag_bitsILi8EEENSX_INS5_IJNSA_ILi8EEESH_EEENS5_IJSH_SB_EEEEEEEvNS4_8identityENS4_13SM90_TMA_LOADES1F_vS1G_EENS_8epilogue10collective18CollectiveEpilogueINS1J_23Sm100TmaWarpSpecializedILi4ELi2ELi64ELb0ELb0EEEJSI_NS5_IJNSX_ISF_SB_EENSX_ISH_SB_EEEEESJ_SK_SJ_SK_NS1J_6fusion15FusionCallbacksIS1N_NS1R_17LinearCombinationISJ_fSJ_fLNS_15FloatRoundStyleE2EEESI_S1Q_JEEENS4_5SM1004TMEM4LOAD26SM100_TMEM_LOAD_32dp32b64xES1H_S1F_NS4_39AutoVectorizingCopyWithAssumedAlignmentILi128EEENS4_14SM90_TMA_STOREES1F_S22_S22_EEEvvEEEEvNT_6ParamsE,"aw",@nobits
	.sectionflags	@""
	.align	16
	.zero		1024


//--------------------- .nv.shared.reserved.0     --------------------------
	.section	.nv.shared.reserved.0,"aw",@nobits
	.weak		__nv_reservedSMEM_offset_0_alias
	.size		__nv_reservedSMEM_offset_0_alias, 0, 64
	.other		__nv_reservedSMEM_offset_0_alias,@"STO_CUDA_RESERVED_SHARED STV_DEFAULT"
__nv_reservedSMEM_offset_0_alias:
	.zero		0
.nv.shared.reserved.0:
	.zero		64
	.weak		__nv_reservedSMEM_tcgen05_partition
	.type		__nv_reservedSMEM_tcgen05_partition,@object
	.size		__nv_reservedSMEM_tcgen05_partition,(.L_0 - __nv_reservedSMEM_tcgen05_partition)
__nv_reservedSMEM_tcgen05_partition:
	.zero		32
.L_0:


//--------------------- .nv.global                --------------------------
	.section	.nv.global,"aw",@nobits
.nv.global:
	.type		_ZN39_INTERNAL_c3e6108f_4_k_cu_272b0f8f_79324cute1_E,@object
	.size		_ZN39_INTERNAL_c3e6108f_4_k_cu_272b0f8f_79324cute1_E,(_ZN39_INTERNAL_c3e6108f_4_k_cu_272b0f8f_79324cuda3std3__45__cpo6cbeginE - _ZN39_INTERNAL_c3e6108f_4_k_cu_272b0f8f_79324cute1_E)
_ZN39_INTERNAL_c3e6108f_4_k_cu_272b0f8f_79324cute1_E:
	.zero		1
	.type		_ZN39_INTERNAL_c3e6108f_4_k_cu_272b0f8f_79324cuda3std3__45__cpo6cbeginE,@object
	.size		_ZN39_INTERNAL_c3e6108f_4_k_cu_272b0f8f_79324cuda3std3__45__cpo6cbeginE,(_ZN39_INTERNAL_c3e6108f_4_k_cu_272b0f8f_79324cuda3std3__48in_placeE - _ZN39_INTERNAL_c3e6108f_4_k_cu_272b0f8f_79324cuda3std3__45__cpo6cbeginE)
_ZN39_INTERNAL_c3e6108f_4_k_cu_272b0f8f_79324cuda3std3__45__cpo6cbeginE:
	.zero		1
	.type		_ZN39_INTERNAL_c3e6108f_4_k_cu_272b0f8f_79324cuda3std3__48in_placeE,@object
	.size		_ZN39_INTERNAL_c3e6108f_4_k_cu_272b0f8f_79324cuda3std3__48in_placeE,(_ZN39_INTERNAL_c3e6108f_4_k_cu_272b0f8f_79324cuda3std6ranges3__45__cpo9iter_moveE - _ZN39_INTERNAL_c3e6108f_4_k_cu_272b0f8f_79324cuda3std3__48in_placeE)
_ZN39_INTERNAL_c3e6108f_4_k_cu_272b0f8f_79324cuda3std3__48in_placeE:
	.zero		1
	.type		_ZN39_INTERNAL_c3e6108f_4_k_cu_272b0f8f_79324cuda3std6ranges3__45__cpo9iter_moveE,@object
	.size		_ZN39_INTERNAL_c3e6108f_4_k_cu_272b0f8f_79324cuda3std6ranges3__45__cpo9iter_moveE,(_ZN39_INTERNAL_c3e6108f_4_k_cu_272b0f8f_79324cuda3std3__45__cpo5beginE - _ZN39_INTERNAL_c3e6108f_4_k_cu_272b0f8f_79324cuda3std6ranges3__45__cpo9iter_moveE)
_ZN39_INTERNAL_c3e6108f_4_k_cu_272b0f8f_79324cuda3std6ranges3__45__cpo9iter_moveE:
	.zero		1
	.type		_ZN39_INTERNAL_c3e6108f_4_k_cu_272b0f8f_79324cuda3std3__45__cpo5beginE,@object
	.size		_ZN39_INTERNAL_c3e6108f_4_k_cu_272b0f8f_79324cuda3std3__45__cpo5beginE,(_ZN39_INTERNAL_c3e6108f_4_k_cu_272b0f8f_79324cuda3std3__441_GLOBAL__N__c3e6108f_4_k_cu_272b0f8f_79326ignoreE - _ZN39_INTERNAL_c3e6108f_4_k_cu_272b0f8f_79324cuda3std3__45__cpo5beginE)
_ZN39_INTERNAL_c3e6108f_4_k_cu_272b0f8f_79324cuda3std3__45__cpo5beginE:
	.zero		1
	.type		_ZN39_INTERNAL_c3e6108f_4_k_cu_272b0f8f_79324cuda3std3__441_GLOBAL__N__c3e6108f_4_k_cu_272b0f8f_79326ignoreE,@object
	.size		_ZN39_INTERNAL_c3e6108f_4_k_cu_272b0f8f_79324cuda3std3__441_GLOBAL__N__c3e6108f_4_k_cu_272b0f8f_79326ignoreE,(_ZN39_INTERNAL_c3e6108f_4_k_cu_272b0f8f_79324cute7productE - _ZN39_INTERNAL_c3e6108f_4_k_cu_272b0f8f_79324cuda3std3__441_GLOBAL__N__c3e6108f_4_k_cu_272b0f8f_79326ignoreE)
_ZN39_INTERNAL_c3e6108f_4_k_cu_272b0f8f_79324cuda3std3__441_GLOBAL__N__c3e6108f_4_k_cu_272b0f8f_79326ignoreE:
	.zero		1
	.type		_ZN39_INTERNAL_c3e6108f_4_k_cu_272b0f8f_79324cute7productE,@object
	.size		_ZN39_INTERNAL_c3e6108f_4_k_cu_272b0f8f_79324cute7productE,(_ZN39_INTERNAL_c3e6108f_4_k_cu_272b0f8f_79324cuda3std3__45__cpo3endE - _ZN39_INTERNAL_c3e6108f_4_k_cu_272b0f8f_79324cute7productE)
_ZN39_INTERNAL_c3e6108f_4_k_cu_272b0f8f_79324cute7productE:
	.zero		1
	.type		_ZN39_INTERNAL_c3e6108f_4_k_cu_272b0f8f_79324cuda3std3__45__cpo3endE,@object
	.size		_ZN39_INTERNAL_c3e6108f_4_k_cu_272b0f8f_79324cuda3std3__45__cpo3endE,(_ZN39_INTERNAL_c3e6108f_4_k_cu_272b0f8f_79324cuda3std3__419piecewise_constructE - _ZN39_INTERNAL_c3e6108f_4_k_cu_272b0f8f_79324cuda3std3__45__cpo3endE)
_ZN39_INTERNAL_c3e6108f_4_k_cu_272b0f8f_79324cuda3std3__45__cpo3endE:
	.zero		1
	.type		_ZN39_INTERNAL_c3e6108f_4_k_cu_272b0f8f_79324cuda3std3__419piecewise_constructE,@object
	.size		_ZN39_INTERNAL_c3e6108f_4_k_cu_272b0f8f_79324cuda3std3__419piecewise_constructE,(_ZN39_INTERNAL_c3e6108f_4_k_cu_272b0f8f_79324cuda3std3__45__cpo4cendE - _ZN39_INTERNAL_c3e6108f_4_k_cu_272b0f8f_79324cuda3std3__419piecewise_constructE)
_ZN39_INTERNAL_c3e6108f_4_k_cu_272b0f8f_79324cuda3std3__419piecewise_constructE:
	.zero		1
	.type		_ZN39_INTERNAL_c3e6108f_4_k_cu_272b0f8f_79324cuda3std3__45__cpo4cendE,@object
	.size		_ZN39_INTERNAL_c3e6108f_4_k_cu_272b0f8f_79324cuda3std3__45__cpo4cendE,(_ZN39_INTERNAL_c3e6108f_4_k_cu_272b0f8f_79324cuda3std6ranges3__45__cpo4swapE - _ZN39_INTERNAL_c3e6108f_4_k_cu_272b0f8f_79324cuda3std3__45__cpo4cendE)
_ZN39_INTERNAL_c3e6108f_4_k_cu_272b0f8f_79324cuda3std3__45__cpo4cendE:
	.zero		1
	.type		_ZN39_INTERNAL_c3e6108f_4_k_cu_272b0f8f_79324cuda3std6ranges3__45__cpo4swapE,@object
	.size		_ZN39_INTERNAL_c3e6108f_4_k_cu_272b0f8f_79324cuda3std6ranges3__45__cpo4swapE,(.L_11 - _ZN39_INTERNAL_c3e6108f_4_k_cu_272b0f8f_79324cuda3std6ranges3__45__cpo4swapE)
_ZN39_INTERNAL_c3e6108f_4_k_cu_272b0f8f_79324cuda3std6ranges3__45__cpo4swapE:
	.zero		1
.L_11:


//--------------------- .nv.constant0._ZN7cutlass13device_kernelINS_4gemm6kernel13GemmUniversalIN4cute5tupleIJiiiiEEENS1_10collective13CollectiveMmaINS1_35MainloopSm100TmaUmmaWarpSpecializedILi4ELi2ELi2ENS5_IJNS4_1CILi1EEENSA_ILi2EEESB_EEEEENS5_IJNSA_ILi128EEENSA_ILi256EEENSA_ILi64EEEEEENS_12float_e4m3_tENS5_IJlSB_lEEESJ_SK_NS4_8TiledMMAINS4_8MMA_AtomIJNS4_10MMA_TraitsINS4_19SM100_MMA_F8F6F4_SSEJSJ_SJ_fSF_SG_NS4_17integral_constantINS4_4UMMA5MajorELSR_0EEESS_NSP_INSQ_7ScaleInELST_0EEESU_EEEEEENS4_6LayoutINS5_IJSB_SB_SB_EEENS5_IJNSA_ILi0EEESZ_SZ_EEEEENS5_IJNS4_10UnderscoreES12_S12_EEEEENS4_23SM90_TMA_LOAD_MULTICASTENS4_14ComposedLayoutINS4_7SwizzleILi2ELi4ELi3EEENS4_18smem_ptr_flag_bitsILi8EEENSX_INS5_IJNSA_ILi8EEESH_EEENS5_IJSH_SB_EEEEEEEvNS4_8identityENS4_13SM90_TMA_LOADES1F_vS1G_EENS_8epilogue10collective18CollectiveEpilogueINS1J_23Sm100TmaWarpSpecializedILi4ELi2ELi64ELb0ELb0EEEJSI_NS5_IJNSX_ISF_SB_EENSX_ISH_SB_EEEEESJ_SK_SJ_SK_NS1J_6fusion15FusionCallbacksIS1N_NS1R_17LinearCombinationISJ_fSJ_fLNS_15FloatRoundStyleE2EEESI_S1Q_JEEENS4_5SM1004TMEM4LOAD26SM100_TMEM_LOAD_32dp32b64xES1H_S1F_NS4_39AutoVectorizingCopyWithAssumedAlignmentILi128EEENS4_14SM90_TMA_STOREES1F_S22_S22_EEEvvEEEEvNT_6ParamsE --------------------------
	.section	.nv.constant0._ZN7cutlass13device_kernelINS_4gemm6kernel13GemmUniversalIN4cute5tupleIJiiiiEEENS1_10collective13CollectiveMmaINS1_35MainloopSm100TmaUmmaWarpSpecializedILi4ELi2ELi2ENS5_IJNS4_1CILi1EEENSA_ILi2EEESB_EEEEENS5_IJNSA_ILi128EEENSA_ILi256EEENSA_ILi64EEEEEENS_12float_e4m3_tENS5_IJlSB_lEEESJ_SK_NS4_8TiledMMAINS4_8MMA_AtomIJNS4_10MMA_TraitsINS4_19SM100_MMA_F8F6F4_SSEJSJ_SJ_fSF_SG_NS4_17integral_constantINS4_4UMMA5MajorELSR_0EEESS_NSP_INSQ_7ScaleInELST_0EEESU_EEEEEENS4_6LayoutINS5_IJSB_SB_SB_EEENS5_IJNSA_ILi0EEESZ_SZ_EEEEENS5_IJNS4_10UnderscoreES12_S12_EEEEENS4_23SM90_TMA_LOAD_MULTICASTENS4_14ComposedLayoutINS4_7SwizzleILi2ELi4ELi3EEENS4_18smem_ptr_flag_bitsILi8EEENSX_INS5_IJNSA_ILi8EEESH_EEENS5_IJSH_SB_EEEEEEEvNS4_8identityENS4_13SM90_TMA_LOADES1F_vS1G_EENS_8epilogue10collective18CollectiveEpilogueINS1J_23Sm100TmaWarpSpecializedILi4ELi2ELi64ELb0ELb0EEEJSI_NS5_IJNSX_ISF_SB_EENSX_ISH_SB_EEEEESJ_SK_SJ_SK_NS1J_6fusion15FusionCallbacksIS1N_NS1R_17LinearCombinationISJ_fSJ_fLNS_15FloatRoundStyleE2EEESI_S1Q_JEEENS4_5SM1004TMEM4LOAD26SM100_TMEM_LOAD_32dp32b64xES1H_S1F_NS4_39AutoVectorizingCopyWithAssumedAlignmentILi128EEENS4_14SM90_TMA_STOREES1F_S22_S22_EEEvvEEEEvNT_6ParamsE,"a",@progbits
	.sectionflags	@""
	.align	4
.nv.constant0._ZN7cutlass13device_kernelINS_4gemm6kernel13GemmUniversalIN4cute5tupleIJiiiiEEENS1_10collective13CollectiveMmaINS1_35MainloopSm100TmaUmmaWarpSpecializedILi4ELi2ELi2ENS5_IJNS4_1CILi1EEENSA_ILi2EEESB_EEEEENS5_IJNSA_ILi128EEENSA_ILi256EEENSA_ILi64EEEEEENS_12float_e4m3_tENS5_IJlSB_lEEESJ_SK_NS4_8TiledMMAINS4_8MMA_AtomIJNS4_10MMA_TraitsINS4_19SM100_MMA_F8F6F4_SSEJSJ_SJ_fSF_SG_NS4_17integral_constantINS4_4UMMA5MajorELSR_0EEESS_NSP_INSQ_7ScaleInELST_0EEESU_EEEEEENS4_6LayoutINS5_IJSB_SB_SB_EEENS5_IJNSA_ILi0EEESZ_SZ_EEEEENS5_IJNS4_10UnderscoreES12_S12_EEEEENS4_23SM90_TMA_LOAD_MULTICASTENS4_14ComposedLayoutINS4_7SwizzleILi2ELi4ELi3EEENS4_18smem_ptr_flag_bitsILi8EEENSX_INS5_IJNSA_ILi8EEESH_EEENS5_IJSH_SB_EEEEEEEvNS4_8identityENS4_13SM90_TMA_LOADES1F_vS1G_EENS_8epilogue10collective18CollectiveEpilogueINS1J_23Sm100TmaWarpSpecializedILi4ELi2ELi64ELb0ELb0EEEJSI_NS5_IJNSX_ISF_SB_EENSX_ISH_SB_EEEEESJ_SK_SJ_SK_NS1J_6fusion15FusionCallbacksIS1N_NS1R_17LinearCombinationISJ_fSJ_fLNS_15FloatRoundStyleE2EEESI_S1Q_JEEENS4_5SM1004TMEM4LOAD26SM100_TMEM_LOAD_32dp32b64xES1H_S1F_NS4_39AutoVectorizingCopyWithAssumedAlignmentILi128EEENS4_14SM90_TMA_STOREES1F_S22_S22_EEEvvEEEEvNT_6ParamsE:
	.zero		2944


//--------------------- SYMBOLS --------------------------

	.type		.nv.reservedSmem.offset0,@object
	.size		.nv.reservedSmem.offset0,0x4
	.type		.nv.reservedSmem.cap,@object
	.size		.nv.reservedSmem.cap,0x4
	.type		__assertfail,@function
